//
// Generated by NVIDIA NVVM Compiler
//
// Compiler Build ID: CL-36424714
// Cuda compilation tools, release 13.0, V13.0.88
// Based on NVVM 20.0.0
//

.version 9.0
.target sm_100
.address_size 64

	// .globl	_Z15layerNormDevicePfS_S_S_ii

.visible .entry _Z15layerNormDevicePfS_S_S_ii(
	.param .u64 .ptr .align 1 _Z15layerNormDevicePfS_S_S_ii_param_0,
	.param .u64 .ptr .align 1 _Z15layerNormDevicePfS_S_S_ii_param_1,
	.param .u64 .ptr .align 1 _Z15layerNormDevicePfS_S_S_ii_param_2,
	.param .u64 .ptr .align 1 _Z15layerNormDevicePfS_S_S_ii_param_3,
	.param .u32 _Z15layerNormDevicePfS_S_S_ii_param_4,
	.param .u32 _Z15layerNormDevicePfS_S_S_ii_param_5
)
{
	.reg .pred 	%p<29>;
	.reg .b32 	%r<93>;
	.reg .b32 	%f<304>;
	.reg .b64 	%rd<58>;
	.reg .b64 	%fd<3>;

	ld.param.u64 	%rd15, [_Z15layerNormDevicePfS_S_S_ii_param_0];
	ld.param.u64 	%rd16, [_Z15layerNormDevicePfS_S_S_ii_param_1];
	ld.param.u64 	%rd17, [_Z15layerNormDevicePfS_S_S_ii_param_2];
	ld.param.u64 	%rd18, [_Z15layerNormDevicePfS_S_S_ii_param_3];
	ld.param.u32 	%r59, [_Z15layerNormDevicePfS_S_S_ii_param_4];
	ld.param.u32 	%r58, [_Z15layerNormDevicePfS_S_S_ii_param_5];
	cvta.to.global.u64 	%rd1, %rd16;
	cvta.to.global.u64 	%rd2, %rd18;
	cvta.to.global.u64 	%rd3, %rd15;
	cvta.to.global.u64 	%rd4, %rd17;
	mov.u32 	%r60, %ctaid.x;
	mov.u32 	%r61, %ntid.x;
	mov.u32 	%r62, %tid.x;
	mad.lo.s32 	%r1, %r60, %r61, %r62;
	setp.ge.s32 	%p1, %r1, %r59;
	@%p1 bra 	$L__BB0_39;
	setp.lt.s32 	%p2, %r58, 1;
	mov.f32 	%f294, 0f00000000;
	@%p2 bra 	$L__BB0_14;
	mul.lo.s32 	%r2, %r58, %r1;
	and.b32  	%r3, %r58, 15;
	setp.lt.u32 	%p3, %r58, 16;
	mov.f32 	%f294, 0f00000000;
	mov.b32 	%r77, 0;
	@%p3 bra 	$L__BB0_5;
	and.b32  	%r77, %r58, 2147483632;
	neg.s32 	%r75, %r77;
	add.s64 	%rd5, %rd3, 32;
	mov.f32 	%f294, 0f00000000;
	mov.u32 	%r74, %r2;
$L__BB0_4:
	.pragma "nounroll";
	mul.wide.s32 	%rd19, %r74, 4;
	add.s64 	%rd20, %rd5, %rd19;
	ld.global.f32 	%f34, [%rd20+-32];
	add.f32 	%f35, %f294, %f34;
	ld.global.f32 	%f36, [%rd20+-28];
	add.f32 	%f37, %f35, %f36;
	ld.global.f32 	%f38, [%rd20+-24];
	add.f32 	%f39, %f37, %f38;
	ld.global.f32 	%f40, [%rd20+-20];
	add.f32 	%f41, %f39, %f40;
	ld.global.f32 	%f42, [%rd20+-16];
	add.f32 	%f43, %f41, %f42;
	ld.global.f32 	%f44, [%rd20+-12];
	add.f32 	%f45, %f43, %f44;
	ld.global.f32 	%f46, [%rd20+-8];
	add.f32 	%f47, %f45, %f46;
	ld.global.f32 	%f48, [%rd20+-4];
	add.f32 	%f49, %f47, %f48;
	ld.global.f32 	%f50, [%rd20];
	add.f32 	%f51, %f49, %f50;
	ld.global.f32 	%f52, [%rd20+4];
	add.f32 	%f53, %f51, %f52;
	ld.global.f32 	%f54, [%rd20+8];
	add.f32 	%f55, %f53, %f54;
	ld.global.f32 	%f56, [%rd20+12];
	add.f32 	%f57, %f55, %f56;
	ld.global.f32 	%f58, [%rd20+16];
	add.f32 	%f59, %f57, %f58;
	ld.global.f32 	%f60, [%rd20+20];
	add.f32 	%f61, %f59, %f60;
	ld.global.f32 	%f62, [%rd20+24];
	add.f32 	%f63, %f61, %f62;
	ld.global.f32 	%f64, [%rd20+28];
	add.f32 	%f294, %f63, %f64;
	add.s32 	%r75, %r75, 16;
	add.s32 	%r74, %r74, 16;
	setp.ne.s32 	%p4, %r75, 0;
	@%p4 bra 	$L__BB0_4;
$L__BB0_5:
	setp.eq.s32 	%p5, %r3, 0;
	@%p5 bra 	$L__BB0_14;
	and.b32  	%r11, %r58, 7;
	setp.lt.u32 	%p6, %r3, 8;
	@%p6 bra 	$L__BB0_8;
	add.s32 	%r64, %r77, %r2;
	mul.wide.s32 	%rd21, %r64, 4;
	add.s64 	%rd22, %rd3, %rd21;
	ld.global.f32 	%f66, [%rd22];
	add.f32 	%f67, %f294, %f66;
	ld.global.f32 	%f68, [%rd22+4];
	add.f32 	%f69, %f67, %f68;
	ld.global.f32 	%f70, [%rd22+8];
	add.f32 	%f71, %f69, %f70;
	ld.global.f32 	%f72, [%rd22+12];
	add.f32 	%f73, %f71, %f72;
	ld.global.f32 	%f74, [%rd22+16];
	add.f32 	%f75, %f73, %f74;
	ld.global.f32 	%f76, [%rd22+20];
	add.f32 	%f77, %f75, %f76;
	ld.global.f32 	%f78, [%rd22+24];
	add.f32 	%f79, %f77, %f78;
	ld.global.f32 	%f80, [%rd22+28];
	add.f32 	%f294, %f79, %f80;
	add.s32 	%r77, %r77, 8;
$L__BB0_8:
	setp.eq.s32 	%p7, %r11, 0;
	@%p7 bra 	$L__BB0_14;
	and.b32  	%r14, %r58, 3;
	setp.lt.u32 	%p8, %r11, 4;
	@%p8 bra 	$L__BB0_11;
	add.s32 	%r65, %r77, %r2;
	mul.wide.s32 	%rd23, %r65, 4;
	add.s64 	%rd24, %rd3, %rd23;
	ld.global.f32 	%f82, [%rd24];
	add.f32 	%f83, %f294, %f82;
	ld.global.f32 	%f84, [%rd24+4];
	add.f32 	%f85, %f83, %f84;
	ld.global.f32 	%f86, [%rd24+8];
	add.f32 	%f87, %f85, %f86;
	ld.global.f32 	%f88, [%rd24+12];
	add.f32 	%f294, %f87, %f88;
	add.s32 	%r77, %r77, 4;
$L__BB0_11:
	setp.eq.s32 	%p9, %r14, 0;
	@%p9 bra 	$L__BB0_14;
	add.s32 	%r80, %r77, %r2;
	neg.s32 	%r79, %r14;
$L__BB0_13:
	.pragma "nounroll";
	mul.wide.s32 	%rd25, %r80, 4;
	add.s64 	%rd26, %rd3, %rd25;
	ld.global.f32 	%f89, [%rd26];
	add.f32 	%f294, %f294, %f89;
	add.s32 	%r80, %r80, 1;
	add.s32 	%r79, %r79, 1;
	setp.ne.s32 	%p10, %r79, 0;
	@%p10 bra 	$L__BB0_13;
$L__BB0_14:
	setp.lt.s32 	%p11, %r58, 1;
	cvt.rn.f32.s32 	%f14, %r58;
	div.rn.f32 	%f15, %f294, %f14;
	mov.f32 	%f303, 0f00000000;
	@%p11 bra 	$L__BB0_27;
	mul.lo.s32 	%r23, %r58, %r1;
	and.b32  	%r24, %r58, 15;
	setp.lt.u32 	%p12, %r58, 16;
	mov.f32 	%f303, 0f00000000;
	mov.b32 	%r84, 0;
	@%p12 bra 	$L__BB0_18;
	and.b32  	%r84, %r58, 2147483632;
	neg.s32 	%r82, %r84;
	add.s64 	%rd6, %rd3, 32;
	mov.f32 	%f303, 0f00000000;
	mov.u32 	%r81, %r23;
$L__BB0_17:
	.pragma "nounroll";
	mul.wide.s32 	%rd27, %r81, 4;
	add.s64 	%rd28, %rd6, %rd27;
	ld.global.f32 	%f94, [%rd28+-32];
	sub.f32 	%f95, %f94, %f15;
	fma.rn.f32 	%f96, %f95, %f95, %f303;
	ld.global.f32 	%f97, [%rd28+-28];
	sub.f32 	%f98, %f97, %f15;
	fma.rn.f32 	%f99, %f98, %f98, %f96;
	ld.global.f32 	%f100, [%rd28+-24];
	sub.f32 	%f101, %f100, %f15;
	fma.rn.f32 	%f102, %f101, %f101, %f99;
	ld.global.f32 	%f103, [%rd28+-20];
	sub.f32 	%f104, %f103, %f15;
	fma.rn.f32 	%f105, %f104, %f104, %f102;
	ld.global.f32 	%f106, [%rd28+-16];
	sub.f32 	%f107, %f106, %f15;
	fma.rn.f32 	%f108, %f107, %f107, %f105;
	ld.global.f32 	%f109, [%rd28+-12];
	sub.f32 	%f110, %f109, %f15;
	fma.rn.f32 	%f111, %f110, %f110, %f108;
	ld.global.f32 	%f112, [%rd28+-8];
	sub.f32 	%f113, %f112, %f15;
	fma.rn.f32 	%f114, %f113, %f113, %f111;
	ld.global.f32 	%f115, [%rd28+-4];
	sub.f32 	%f116, %f115, %f15;
	fma.rn.f32 	%f117, %f116, %f116, %f114;
	ld.global.f32 	%f118, [%rd28];
	sub.f32 	%f119, %f118, %f15;
	fma.rn.f32 	%f120, %f119, %f119, %f117;
	ld.global.f32 	%f121, [%rd28+4];
	sub.f32 	%f122, %f121, %f15;
	fma.rn.f32 	%f123, %f122, %f122, %f120;
	ld.global.f32 	%f124, [%rd28+8];
	sub.f32 	%f125, %f124, %f15;
	fma.rn.f32 	%f126, %f125, %f125, %f123;
	ld.global.f32 	%f127, [%rd28+12];
	sub.f32 	%f128, %f127, %f15;
	fma.rn.f32 	%f129, %f128, %f128, %f126;
	ld.global.f32 	%f130, [%rd28+16];
	sub.f32 	%f131, %f130, %f15;
	fma.rn.f32 	%f132, %f131, %f131, %f129;
	ld.global.f32 	%f133, [%rd28+20];
	sub.f32 	%f134, %f133, %f15;
	fma.rn.f32 	%f135, %f134, %f134, %f132;
	ld.global.f32 	%f136, [%rd28+24];
	sub.f32 	%f137, %f136, %f15;
	fma.rn.f32 	%f138, %f137, %f137, %f135;
	ld.global.f32 	%f139, [%rd28+28];
	sub.f32 	%f140, %f139, %f15;
	fma.rn.f32 	%f303, %f140, %f140, %f138;
	add.s32 	%r82, %r82, 16;
	add.s32 	%r81, %r81, 16;
	setp.ne.s32 	%p13, %r82, 0;
	@%p13 bra 	$L__BB0_17;
$L__BB0_18:
	setp.eq.s32 	%p14, %r24, 0;
	@%p14 bra 	$L__BB0_27;
	and.b32  	%r32, %r58, 7;
	setp.lt.u32 	%p15, %r24, 8;
	@%p15 bra 	$L__BB0_21;
	add.s32 	%r67, %r84, %r23;
	mul.wide.s32 	%rd29, %r67, 4;
	add.s64 	%rd30, %rd3, %rd29;
	ld.global.f32 	%f142, [%rd30];
	sub.f32 	%f143, %f142, %f15;
	fma.rn.f32 	%f144, %f143, %f143, %f303;
	ld.global.f32 	%f145, [%rd30+4];
	sub.f32 	%f146, %f145, %f15;
	fma.rn.f32 	%f147, %f146, %f146, %f144;
	ld.global.f32 	%f148, [%rd30+8];
	sub.f32 	%f149, %f148, %f15;
	fma.rn.f32 	%f150, %f149, %f149, %f147;
	ld.global.f32 	%f151, [%rd30+12];
	sub.f32 	%f152, %f151, %f15;
	fma.rn.f32 	%f153, %f152, %f152, %f150;
	ld.global.f32 	%f154, [%rd30+16];
	sub.f32 	%f155, %f154, %f15;
	fma.rn.f32 	%f156, %f155, %f155, %f153;
	ld.global.f32 	%f157, [%rd30+20];
	sub.f32 	%f158, %f157, %f15;
	fma.rn.f32 	%f159, %f158, %f158, %f156;
	ld.global.f32 	%f160, [%rd30+24];
	sub.f32 	%f161, %f160, %f15;
	fma.rn.f32 	%f162, %f161, %f161, %f159;
	ld.global.f32 	%f163, [%rd30+28];
	sub.f32 	%f164, %f163, %f15;
	fma.rn.f32 	%f303, %f164, %f164, %f162;
	add.s32 	%r84, %r84, 8;
$L__BB0_21:
	setp.eq.s32 	%p16, %r32, 0;
	@%p16 bra 	$L__BB0_27;
	and.b32  	%r35, %r58, 3;
	setp.lt.u32 	%p17, %r32, 4;
	@%p17 bra 	$L__BB0_24;
	add.s32 	%r68, %r84, %r23;
	mul.wide.s32 	%rd31, %r68, 4;
	add.s64 	%rd32, %rd3, %rd31;
	ld.global.f32 	%f166, [%rd32];
	sub.f32 	%f167, %f166, %f15;
	fma.rn.f32 	%f168, %f167, %f167, %f303;
	ld.global.f32 	%f169, [%rd32+4];
	sub.f32 	%f170, %f169, %f15;
	fma.rn.f32 	%f171, %f170, %f170, %f168;
	ld.global.f32 	%f172, [%rd32+8];
	sub.f32 	%f173, %f172, %f15;
	fma.rn.f32 	%f174, %f173, %f173, %f171;
	ld.global.f32 	%f175, [%rd32+12];
	sub.f32 	%f176, %f175, %f15;
	fma.rn.f32 	%f303, %f176, %f176, %f174;
	add.s32 	%r84, %r84, 4;
$L__BB0_24:
	setp.eq.s32 	%p18, %r35, 0;
	@%p18 bra 	$L__BB0_27;
	add.s32 	%r87, %r84, %r23;
	neg.s32 	%r86, %r35;
$L__BB0_26:
	.pragma "nounroll";
	mul.wide.s32 	%rd33, %r87, 4;
	add.s64 	%rd34, %rd3, %rd33;
	ld.global.f32 	%f177, [%rd34];
	sub.f32 	%f178, %f177, %f15;
	fma.rn.f32 	%f303, %f178, %f178, %f303;
	add.s32 	%r87, %r87, 1;
	add.s32 	%r86, %r86, 1;
	setp.ne.s32 	%p19, %r86, 0;
	@%p19 bra 	$L__BB0_26;
$L__BB0_27:
	setp.lt.s32 	%p20, %r58, 1;
	div.rn.f32 	%f179, %f303, %f14;
	cvt.f64.f32 	%fd1, %f179;
	add.f64 	%fd2, %fd1, 0d3E7AD7F29ABCAF48;
	cvt.rn.f32.f64 	%f180, %fd2;
	sqrt.rn.f32 	%f29, %f180;
	@%p20 bra 	$L__BB0_39;
	mul.lo.s32 	%r44, %r58, %r1;
	and.b32  	%r45, %r58, 7;
	setp.lt.u32 	%p21, %r58, 8;
	mov.b32 	%r91, 0;
	@%p21 bra 	$L__BB0_31;
	and.b32  	%r91, %r58, 2147483640;
	neg.s32 	%r89, %r91;
	add.s64 	%rd57, %rd4, 16;
	add.s64 	%rd56, %rd2, 16;
	add.s64 	%rd9, %rd3, 16;
	add.s64 	%rd10, %rd1, 16;
	mov.u32 	%r88, %r44;
$L__BB0_30:
	.pragma "nounroll";
	mul.wide.s32 	%rd35, %r88, 4;
	add.s64 	%rd36, %rd9, %rd35;
	add.s64 	%rd37, %rd10, %rd35;
	ld.global.f32 	%f181, [%rd57+-16];
	ld.global.f32 	%f182, [%rd36+-16];
	sub.f32 	%f183, %f182, %f15;
	mul.f32 	%f184, %f181, %f183;
	div.rn.f32 	%f185, %f184, %f29;
	ld.global.f32 	%f186, [%rd56+-16];
	add.f32 	%f187, %f186, %f185;
	st.global.f32 	[%rd37+-16], %f187;
	ld.global.f32 	%f188, [%rd57+-12];
	ld.global.f32 	%f189, [%rd36+-12];
	sub.f32 	%f190, %f189, %f15;
	mul.f32 	%f191, %f188, %f190;
	div.rn.f32 	%f192, %f191, %f29;
	ld.global.f32 	%f193, [%rd56+-12];
	add.f32 	%f194, %f193, %f192;
	st.global.f32 	[%rd37+-12], %f194;
	ld.global.f32 	%f195, [%rd57+-8];
	ld.global.f32 	%f196, [%rd36+-8];
	sub.f32 	%f197, %f196, %f15;
	mul.f32 	%f198, %f195, %f197;
	div.rn.f32 	%f199, %f198, %f29;
	ld.global.f32 	%f200, [%rd56+-8];
	add.f32 	%f201, %f200, %f199;
	st.global.f32 	[%rd37+-8], %f201;
	ld.global.f32 	%f202, [%rd57+-4];
	ld.global.f32 	%f203, [%rd36+-4];
	sub.f32 	%f204, %f203, %f15;
	mul.f32 	%f205, %f202, %f204;
	div.rn.f32 	%f206, %f205, %f29;
	ld.global.f32 	%f207, [%rd56+-4];
	add.f32 	%f208, %f207, %f206;
	st.global.f32 	[%rd37+-4], %f208;
	ld.global.f32 	%f209, [%rd57];
	ld.global.f32 	%f210, [%rd36];
	sub.f32 	%f211, %f210, %f15;
	mul.f32 	%f212, %f209, %f211;
	div.rn.f32 	%f213, %f212, %f29;
	ld.global.f32 	%f214, [%rd56];
	add.f32 	%f215, %f214, %f213;
	st.global.f32 	[%rd37], %f215;
	ld.global.f32 	%f216, [%rd57+4];
	ld.global.f32 	%f217, [%rd36+4];
	sub.f32 	%f218, %f217, %f15;
	mul.f32 	%f219, %f216, %f218;
	div.rn.f32 	%f220, %f219, %f29;
	ld.global.f32 	%f221, [%rd56+4];
	add.f32 	%f222, %f221, %f220;
	st.global.f32 	[%rd37+4], %f222;
	ld.global.f32 	%f223, [%rd57+8];
	ld.global.f32 	%f224, [%rd36+8];
	sub.f32 	%f225, %f224, %f15;
	mul.f32 	%f226, %f223, %f225;
	div.rn.f32 	%f227, %f226, %f29;
	ld.global.f32 	%f228, [%rd56+8];
	add.f32 	%f229, %f228, %f227;
	st.global.f32 	[%rd37+8], %f229;
	ld.global.f32 	%f230, [%rd57+12];
	ld.global.f32 	%f231, [%rd36+12];
	sub.f32 	%f232, %f231, %f15;
	mul.f32 	%f233, %f230, %f232;
	div.rn.f32 	%f234, %f233, %f29;
	ld.global.f32 	%f235, [%rd56+12];
	add.f32 	%f236, %f235, %f234;
	st.global.f32 	[%rd37+12], %f236;
	add.s32 	%r89, %r89, 8;
	add.s64 	%rd57, %rd57, 32;
	add.s64 	%rd56, %rd56, 32;
	add.s32 	%r88, %r88, 8;
	setp.ne.s32 	%p22, %r89, 0;
	@%p22 bra 	$L__BB0_30;
$L__BB0_31:
	setp.eq.s32 	%p23, %r45, 0;
	@%p23 bra 	$L__BB0_39;
	and.b32  	%r53, %r58, 3;
	setp.lt.u32 	%p24, %r45, 4;
	@%p24 bra 	$L__BB0_34;
	mul.wide.u32 	%rd38, %r91, 4;
	add.s64 	%rd39, %rd4, %rd38;
	ld.global.f32 	%f237, [%rd39];
	add.s32 	%r70, %r91, %r44;
	mul.wide.s32 	%rd40, %r70, 4;
	add.s64 	%rd41, %rd3, %rd40;
	ld.global.f32 	%f238, [%rd41];
	sub.f32 	%f239, %f238, %f15;
	mul.f32 	%f240, %f237, %f239;
	div.rn.f32 	%f241, %f240, %f29;
	add.s64 	%rd42, %rd2, %rd38;
	ld.global.f32 	%f242, [%rd42];
	add.f32 	%f243, %f242, %f241;
	add.s64 	%rd43, %rd1, %rd40;
	st.global.f32 	[%rd43], %f243;
	ld.global.f32 	%f244, [%rd39+4];
	ld.global.f32 	%f245, [%rd41+4];
	sub.f32 	%f246, %f245, %f15;
	mul.f32 	%f247, %f244, %f246;
	div.rn.f32 	%f248, %f247, %f29;
	ld.global.f32 	%f249, [%rd42+4];
	add.f32 	%f250, %f249, %f248;
	st.global.f32 	[%rd43+4], %f250;
	ld.global.f32 	%f251, [%rd39+8];
	ld.global.f32 	%f252, [%rd41+8];
	sub.f32 	%f253, %f252, %f15;
	mul.f32 	%f254, %f251, %f253;
	div.rn.f32 	%f255, %f254, %f29;
	ld.global.f32 	%f256, [%rd42+8];
	add.f32 	%f257, %f256, %f255;
	st.global.f32 	[%rd43+8], %f257;
	ld.global.f32 	%f258, [%rd39+12];
	ld.global.f32 	%f259, [%rd41+12];
	sub.f32 	%f260, %f259, %f15;
	mul.f32 	%f261, %f258, %f260;
	div.rn.f32 	%f262, %f261, %f29;
	ld.global.f32 	%f263, [%rd42+12];
	add.f32 	%f264, %f263, %f262;
	st.global.f32 	[%rd43+12], %f264;
	add.s32 	%r91, %r91, 4;
$L__BB0_34:
	setp.eq.s32 	%p25, %r53, 0;
	@%p25 bra 	$L__BB0_39;
	setp.eq.s32 	%p26, %r53, 1;
	@%p26 bra 	$L__BB0_37;
	mul.wide.u32 	%rd44, %r91, 4;
	add.s64 	%rd45, %rd4, %rd44;
	ld.global.f32 	%f265, [%rd45];
	add.s32 	%r71, %r91, %r44;
	mul.wide.s32 	%rd46, %r71, 4;
	add.s64 	%rd47, %rd3, %rd46;
	ld.global.f32 	%f266, [%rd47];
	sub.f32 	%f267, %f266, %f15;
	mul.f32 	%f268, %f265, %f267;
	div.rn.f32 	%f269, %f268, %f29;
	add.s64 	%rd48, %rd2, %rd44;
	ld.global.f32 	%f270, [%rd48];
	add.f32 	%f271, %f270, %f269;
	add.s64 	%rd49, %rd1, %rd46;
	st.global.f32 	[%rd49], %f271;
	ld.global.f32 	%f272, [%rd45+4];
	ld.global.f32 	%f273, [%rd47+4];
	sub.f32 	%f274, %f273, %f15;
	mul.f32 	%f275, %f272, %f274;
	div.rn.f32 	%f276, %f275, %f29;
	ld.global.f32 	%f277, [%rd48+4];
	add.f32 	%f278, %f277, %f276;
	st.global.f32 	[%rd49+4], %f278;
	add.s32 	%r91, %r91, 2;
$L__BB0_37:
	and.b32  	%r72, %r58, 1;
	setp.eq.b32 	%p27, %r72, 1;
	not.pred 	%p28, %p27;
	@%p28 bra 	$L__BB0_39;
	mul.wide.u32 	%rd50, %r91, 4;
	add.s64 	%rd51, %rd4, %rd50;
	ld.global.f32 	%f279, [%rd51];
	add.s32 	%r73, %r91, %r44;
	mul.wide.s32 	%rd52, %r73, 4;
	add.s64 	%rd53, %rd3, %rd52;
	ld.global.f32 	%f280, [%rd53];
	sub.f32 	%f281, %f280, %f15;
	mul.f32 	%f282, %f279, %f281;
	div.rn.f32 	%f283, %f282, %f29;
	add.s64 	%rd54, %rd2, %rd50;
	ld.global.f32 	%f284, [%rd54];
	add.f32 	%f285, %f284, %f283;
	add.s64 	%rd55, %rd1, %rd52;
	st.global.f32 	[%rd55], %f285;
$L__BB0_39:
	ret;

}


// ===== COMPILED SASS (sm_100) =====

	.target	sm_100

	.elftype	@"ET_EXEC"


//--------------------- .note.nv.tkinfo           --------------------------
	.section	.note.nv.tkinfo,"",@"SHT_NOTE"
	.sectionflags	@"SHF_NOTE_NV_TKINFO"
	.tkinfo
        /*0018*/ 	.word	0x00000002
        /*0030*/ 	.string	""
        /*0030*/ 	.string	"ptxas"
        /*0030*/ 	.string	"Cuda compilation tools, release 13.0, V13.0.88"
        /*0030*/ 	.string	"Build cuda_13.0.r13.0/compiler.36424714_0"
        /*0030*/ 	.string	"-arch sm_100 -m 64 "



//--------------------- .note.nv.cuinfo           --------------------------
	.section	.note.nv.cuinfo,"",@"SHT_NOTE"
	.sectionflags	@"SHF_NOTE_NV_CUINFO"
        /*0018*/ 	.short	0x0002
        /*001a*/ 	.short	0x0064
        /*001c*/ 	.short	0x0082
	.zero		2


//--------------------- .nv.info                  --------------------------
	.section	.nv.info,"",@"SHT_CUDA_INFO"
	.align	4


	//----- nvinfo : EIATTR_REGCOUNT
	.align		4
        /*0000*/ 	.byte	0x04, 0x2f
        /*0002*/ 	.short	(.L_1 - .L_0)
	.align		4
.L_0:
        /*0004*/ 	.word	index@(_Z15layerNormDevicePfS_S_S_ii)
        /*0008*/ 	.word	0x00000020


	//----- nvinfo : EIATTR_FRAME_SIZE
	.align		4
.L_1:
        /*000c*/ 	.byte	0x04, 0x11
        /*000e*/ 	.short	(.L_3 - .L_2)
	.align		4
.L_2:
        /*0010*/ 	.word	index@($__internal_1_$__cuda_sm3x_div_rn_noftz_f32_slowpath)
        /*0014*/ 	.word	0x00000000


	//----- nvinfo : EIATTR_FRAME_SIZE
	.align		4
.L_3:
        /*0018*/ 	.byte	0x04, 0x11
        /*001a*/ 	.short	(.L_5 - .L_4)
	.align		4
.L_4:
        /*001c*/ 	.word	index@($__internal_0_$__cuda_sm20_sqrt_rn_f32_slowpath)
        /*0020*/ 	.word	0x00000000


	//----- nvinfo : EIATTR_FRAME_SIZE
	.align		4
.L_5:
        /*0024*/ 	.byte	0x04, 0x11
        /*0026*/ 	.short	(.L_7 - .L_6)
	.align		4
.L_6:
        /*0028*/ 	.word	index@(_Z15layerNormDevicePfS_S_S_ii)
        /*002c*/ 	.word	0x00000000


	//----- nvinfo : EIATTR_MIN_STACK_SIZE
	.align		4
.L_7:
        /*0030*/ 	.byte	0x04, 0x12
        /*0032*/ 	.short	(.L_9 - .L_8)
	.align		4
.L_8:
        /*0034*/ 	.word	index@(_Z15layerNormDevicePfS_S_S_ii)
        /*0038*/ 	.word	0x00000000
.L_9:


//--------------------- .nv.compat                --------------------------
	.section	.nv.compat,"",@"SHT_CUDA_COMPAT_INFO"
	.align	4
        /*0000*/ 	.byte	0x02, 0x09, 0x00, 0x00, 0x02, 0x02, 0x01, 0x00, 0x02, 0x05, 0x05, 0x00, 0x03, 0x07, 0x01, 0x01
        /*0010*/ 	.byte	0x02, 0x03, 0x00, 0x00, 0x02, 0x06, 0x01, 0x00, 0x04, 0x0b, 0x08, 0x00, 0x01, 0x00, 0x00, 0x00
        /*0020*/ 	.byte	0x00, 0x00, 0x00, 0x00


//--------------------- .nv.info._Z15layerNormDevicePfS_S_S_ii --------------------------
	.section	.nv.info._Z15layerNormDevicePfS_S_S_ii,"",@"SHT_CUDA_INFO"
	.sectionflags	@""
	.align	4


	//----- nvinfo : EIATTR_CUDA_API_VERSION
	.align		4
        /*0000*/ 	.byte	0x04, 0x37
        /*0002*/ 	.short	(.L_11 - .L_10)
.L_10:
        /*0004*/ 	.word	0x00000082


	//----- nvinfo : EIATTR_KPARAM_INFO
	.align		4
.L_11:
        /*0008*/ 	.byte	0x04, 0x17
        /*000a*/ 	.short	(.L_13 - .L_12)
.L_12:
        /*000c*/ 	.word	0x00000000
        /*0010*/ 	.short	0x0005
        /*0012*/ 	.short	0x0024
        /*0014*/ 	.byte	0x00, 0xf0, 0x11, 0x00


	//----- nvinfo : EIATTR_KPARAM_INFO
	.align		4
.L_13:
        /*0018*/ 	.byte	0x04, 0x17
        /*001a*/ 	.short	(.L_15 - .L_14)
.L_14:
        /*001c*/ 	.word	0x00000000
        /*0020*/ 	.short	0x0004
        /*0022*/ 	.short	0x0020
        /*0024*/ 	.byte	0x00, 0xf0, 0x11, 0x00


	//----- nvinfo : EIATTR_KPARAM_INFO
	.align		4
.L_15:
        /*0028*/ 	.byte	0x04, 0x17
        /*002a*/ 	.short	(.L_17 - .L_16)
.L_16:
        /*002c*/ 	.word	0x00000000
        /*0030*/ 	.short	0x0003
        /*0032*/ 	.short	0x0018
        /*0034*/ 	.byte	0x00, 0xf5, 0x21, 0x00


	//----- nvinfo : EIATTR_KPARAM_INFO
	.align		4
.L_17:
        /*0038*/ 	.byte	0x04, 0x17
        /*003a*/ 	.short	(.L_19 - .L_18)
.L_18:
        /*003c*/ 	.word	0x00000000
        /*0040*/ 	.short	0x0002
        /*0042*/ 	.short	0x0010
        /*0044*/ 	.byte	0x00, 0xf5, 0x21, 0x00


	//----- nvinfo : EIATTR_KPARAM_INFO
	.align		4
.L_19:
        /*0048*/ 	.byte	0x04, 0x17
        /*004a*/ 	.short	(.L_21 - .L_20)
.L_20:
        /*004c*/ 	.word	0x00000000
        /*0050*/ 	.short	0x0001
        /*0052*/ 	.short	0x0008
        /*0054*/ 	.byte	0x00, 0xf5, 0x21, 0x00


	//----- nvinfo : EIATTR_KPARAM_INFO
	.align		4
.L_21:
        /*0058*/ 	.byte	0x04, 0x17
        /*005a*/ 	.short	(.L_23 - .L_22)
.L_22:
        /*005c*/ 	.word	0x00000000
        /*0060*/ 	.short	0x0000
        /*0062*/ 	.short	0x0000
        /*0064*/ 	.byte	0x00, 0xf5, 0x21, 0x00


	//----- nvinfo : EIATTR_SPARSE_MMA_MASK
	.align		4
.L_23:
        /*0068*/ 	.byte	0x03, 0x50
        /*006a*/ 	.short	0x0000


	//----- nvinfo : EIATTR_MAXREG_COUNT
	.align		4
        /*006c*/ 	.byte	0x03, 0x1b
        /*006e*/ 	.short	0x00ff


	//----- nvinfo : EIATTR_MERCURY_ISA_VERSION
	.align		4
        /*0070*/ 	.byte	0x03, 0x5f
        /*0072*/ 	.short	0x0101


	//----- nvinfo : EIATTR_VRC_CTA_INIT_COUNT
	.align		4
        /*0074*/ 	.byte	0x02, 0x4a
	.zero		1
	.zero		1


	//----- nvinfo : EIATTR_EXIT_INSTR_OFFSETS
	.align		4
        /*0078*/ 	.byte	0x04, 0x1c
        /*007a*/ 	.short	(.L_25 - .L_24)


	//   ....[0]....
.L_24:
        /*007c*/ 	.word	0x00000070


	//   ....[1]....
        /*0080*/ 	.word	0x00001320


	//   ....[2]....
        /*0084*/ 	.word	0x00002010


	//   ....[3]....
        /*0088*/ 	.word	0x00002650


	//   ....[4]....
        /*008c*/ 	.word	0x000029f0


	//   ....[5]....
        /*0090*/ 	.word	0x00002bd0


	//----- nvinfo : EIATTR_CRS_STACK_SIZE
	.align		4
.L_25:
        /*0094*/ 	.byte	0x04, 0x1e
        /*0096*/ 	.short	(.L_27 - .L_26)
.L_26:
        /*0098*/ 	.word	0x00000000


	//----- nvinfo : EIATTR_CBANK_PARAM_SIZE
	.align		4
.L_27:
        /*009c*/ 	.byte	0x03, 0x19
        /*009e*/ 	.short	0x0028


	//----- nvinfo : EIATTR_PARAM_CBANK
	.align		4
        /*00a0*/ 	.byte	0x04, 0x0a
        /*00a2*/ 	.short	(.L_29 - .L_28)
	.align		4
.L_28:
        /*00a4*/ 	.word	index@(.nv.constant0._Z15layerNormDevicePfS_S_S_ii)
        /*00a8*/ 	.short	0x0380
        /*00aa*/ 	.short	0x0028


	//----- nvinfo : EIATTR_SW_WAR
	.align		4
.L_29:
        /*00ac*/ 	.byte	0x04, 0x36
        /*00ae*/ 	.short	(.L_31 - .L_30)
.L_30:
        /*00b0*/ 	.word	0x00000008
.L_31:


//--------------------- .nv.callgraph             --------------------------
	.section	.nv.callgraph,"",@"SHT_CUDA_CALLGRAPH"
	.align	4
	.sectionentsize	8
	.align		4
        /*0000*/ 	.word	0x00000000
	.align		4
        /*0004*/ 	.word	0xffffffff
	.align		4
        /*0008*/ 	.word	0x00000000
	.align		4
        /*000c*/ 	.word	0xfffffffe
	.align		4
        /*0010*/ 	.word	0x00000000
	.align		4
        /*0014*/ 	.word	0xfffffffd
	.align		4
        /*0018*/ 	.word	0x00000000
	.align		4
        /*001c*/ 	.word	0xfffffffc


//--------------------- .text._Z15layerNormDevicePfS_S_S_ii --------------------------
	.section	.text._Z15layerNormDevicePfS_S_S_ii,"ax",@progbits
	.align	128
        .global         _Z15layerNormDevicePfS_S_S_ii
        .type           _Z15layerNormDevicePfS_S_S_ii,@function
        .size           _Z15layerNormDevicePfS_S_S_ii,(.L_x_67 - _Z15layerNormDevicePfS_S_S_ii)
        .other          _Z15layerNormDevicePfS_S_S_ii,@"STO_CUDA_ENTRY STV_DEFAULT"
_Z15layerNormDevicePfS_S_S_ii:
.text._Z15layerNormDevicePfS_S_S_ii:
[----:B------:R-:W-:Y:S01]  /*0000*/  LDC R1, c[0x0][0x37c] ;  /* 0x0000df00ff017b82 */ /* 0x000fe20000000800 */
[----:B------:R-:W0:Y:S07]  /*0010*/  S2R R3, SR_TID.X ;  /* 0x0000000000037919 */ /* 0x000e2e0000002100 */
[----:B------:R-:W0:Y:S01]  /*0020*/  S2UR UR4, SR_CTAID.X ;  /* 0x00000000000479c3 */ /* 0x000e220000002500 */
[----:B------:R-:W1:Y:S07]  /*0030*/  LDCU UR5, c[0x0][0x3a0] ;  /* 0x00007400ff0577ac */ /* 0x000e6e0008000800 */
[----:B------:R-:W0:Y:S02]  /*0040*/  LDC R6, c[0x0][0x360] ;  /* 0x0000d800ff067b82 */ /* 0x000e240000000800 */
[----:B0-----:R-:W-:-:S05]  /*0050*/  IMAD R6, R6, UR4, R3 ;  /* 0x0000000406067c24 */ /* 0x001fca000f8e0203 */
[----:B-1----:R-:W-:-:S13]  /*0060*/  ISETP.GE.AND P0, PT, R6, UR5, PT ;  /* 0x0000000506007c0c */ /* 0x002fda000bf06270 */
[----:B------:R-:W-:Y:S05]  /*0070*/  @P0 EXIT ;  /* 0x000000000000094d */ /* 0x000fea0003800000 */
[----:B------:R-:W0:Y:S01]  /*0080*/  LDCU UR10, c[0x0][0x3a4] ;  /* 0x00007480ff0a77ac */ /* 0x000e220008000800 */
[----:B------:R-:W-:Y:S01]  /*0090*/  HFMA2 R3, -RZ, RZ, 0, 0 ;  /* 0x00000000ff037431 */ /* 0x000fe200000001ff */
[----:B------:R-:W1:Y:S01]  /*00a0*/  LDCU.64 UR20, c[0x0][0x358] ;  /* 0x00006b00ff1477ac */ /* 0x000e620008000a00 */
[----:B0-----:R-:W-:-:S09]  /*00b0*/  UISETP.GE.AND UP0, UPT, UR10, 0x1, UPT ;  /* 0x000000010a00788c */ /* 0x001fd2000bf06270 */
[----:B-1----:R-:W-:Y:S05]  /*00c0*/  BRA.U !UP0, `(.L_x_0) ;  /* 0x0000000508a87547 */ /* 0x002fea000b800000 */
[----:B------:R-:W-:Y:S02]  /*00d0*/  UISETP.GE.U32.AND UP2, UPT, UR10, 0x10, UPT ;  /* 0x000000100a00788c */ /* 0x000fe4000bf46070 */
[----:B------:R-:W-:Y:S01]  /*00e0*/  IMAD R0, R6, UR10, RZ ;  /* 0x0000000a06007c24 */ /* 0x000fe2000f8e02ff */
[----:B------:R-:W-:Y:S01]  /*00f0*/  ULOP3.LUT UR8, UR10, 0xf, URZ, 0xc0, !UPT ;  /* 0x0000000f0a087892 */ /* 0x000fe2000f8ec0ff */
[----:B------:R-:W-:Y:S01]  /*0100*/  MOV R3, RZ ;  /* 0x000000ff00037202 */ /* 0x000fe20000000f00 */
[----:B------:R-:W-:Y:S02]  /*0110*/  UMOV UR4, URZ ;  /* 0x000000ff00047c82 */ /* 0x000fe40008000000 */
[----:B------:R-:W-:Y:S02]  /*0120*/  UISETP.NE.AND UP1, UPT, UR8, URZ, UPT ;  /* 0x000000ff0800728c */ /* 0x000fe4000bf25270 */
[----:B------:R-:W-:Y:S09]  /*0130*/  BRA.U !UP2, `(.L_x_1) ;  /* 0x000000010ab87547 */ /* 0x000ff2000b800000 */
[----:B------:R-:W0:Y:S01]  /*0140*/  LDCU.64 UR6, c[0x0][0x380] ;  /* 0x00007000ff0677ac */ /* 0x000e220008000a00 */
[----:B------:R-:W-:Y:S02]  /*0150*/  MOV R3, RZ ;  /* 0x000000ff00037202 */ /* 0x000fe40000000f00 */
[----:B------:R-:W-:Y:S01]  /*0160*/  MOV R2, R0 ;  /* 0x0000000000027202 */ /* 0x000fe20000000f00 */
[----:B------:R-:W-:-:S04]  /*0170*/  ULOP3.LUT UR4, UR10, 0x7ffffff0, URZ, 0xc0, !UPT ;  /* 0x7ffffff00a047892 */ /* 0x000fc8000f8ec0ff */
[----:B------:R-:W-:Y:S02]  /*0180*/  UIADD3 UR9, UPT, UPT, -UR4, URZ, URZ ;  /* 0x000000ff04097290 */ /* 0x000fe4000fffe1ff */
[----:B0-----:R-:W-:-:S04]  /*0190*/  UIADD3 UR5, UP2, UPT, UR6, 0x20, URZ ;  /* 0x0000002006057890 */ /* 0x001fc8000ff5e0ff */
[----:B------:R-:W-:-:S12]  /*01a0*/  UIADD3.X UR6, UPT, UPT, URZ, UR7, URZ, UP2, !UPT ;  /* 0x00000007ff067290 */ /* 0x000fd800097fe4ff */
.L_x_2:
[----:B------:R-:W-:Y:S02]  /*01b0*/  MOV R4, UR5 ;  /* 0x0000000500047c02 */ /* 0x000fe40008000f00 */
[----:B------:R-:W-:-:S03]  /*01c0*/  MOV R5, UR6 ;  /* 0x0000000600057c02 */ /* 0x000fc60008000f00 */
[----:B------:R-:W-:-:S05]  /*01d0*/  IMAD.WIDE R4, R2, 0x4, R4 ;  /* 0x0000000402047825 */ /* 0x000fca00078e0204 */
[----:B------:R-:W2:Y:S04]  /*01e0*/  LDG.E R16, desc[UR20][R4.64+-0x20] ;  /* 0xffffe01404107981 */ /* 0x000ea8000c1e1900 */
[----:B------:R-:W3:Y:S04]  /*01f0*/  LDG.E R15, desc[UR20][R4.64+-0x1c] ;  /* 0xffffe414040f7981 */ /* 0x000ee8000c1e1900 */
[----:B------:R-:W4:Y:S04]  /*0200*/  LDG.E R18, desc[UR20][R4.64+-0x18] ;  /* 0xffffe81404127981 */ /* 0x000f28000c1e1900 */
[----:B------:R-:W5:Y:S04]  /*0210*/  LDG.E R20, desc[UR20][R4.64+-0x14] ;  /* 0xffffec1404147981 */ /* 0x000f68000c1e1900 */
        /* <DEDUP_REMOVED lines=11> */
[----:B------:R-:W5:Y:S01]  /*02d0*/  LDG.E R14, desc[UR20][R4.64+0x1c] ;  /* 0x00001c14040e7981 */ /* 0x000f62000c1e1900 */
[----:B------:R-:W-:Y:S01]  /*02e0*/  UIADD3 UR9, UPT, UPT, UR9, 0x10, URZ ;  /* 0x0000001009097890 */ /* 0x000fe2000fffe0ff */
[----:B------:R-:W-:-:S03]  /*02f0*/  IADD3 R2, PT, PT, R2, 0x10, RZ ;  /* 0x0000001002027810 */ /* 0x000fc60007ffe0ff */
[----:B------:R-:W-:Y:S01]  /*0300*/  UISETP.NE.AND UP2, UPT, UR9, URZ, UPT ;  /* 0x000000ff0900728c */ /* 0x000fe2000bf45270 */
[----:B--2---:R-:W-:-:S04]  /*0310*/  FADD R16, R16, R3 ;  /* 0x0000000310107221 */ /* 0x004fc80000000000 */
[----:B---3--:R-:W-:-:S04]  /*0320*/  FADD R15, R16, R15 ;  /* 0x0000000f100f7221 */ /* 0x008fc80000000000 */
[----:B----4-:R-:W-:-:S04]  /*0330*/  FADD R15, R15, R18 ;  /* 0x000000120f0f7221 */ /* 0x010fc80000000000 */
[----:B-----5:R-:W-:-:S04]  /*0340*/  FADD R15, R15, R20 ;  /* 0x000000140f0f7221 */ /* 0x020fc80000000000 */
[----:B------:R-:W-:-:S04]  /*0350*/  FADD R15, R15, R22 ;  /* 0x000000160f0f7221 */ /* 0x000fc80000000000 */
        /* <DEDUP_REMOVED lines=10> */
[----:B------:R-:W-:Y:S01]  /*0400*/  FADD R3, R7, R14 ;  /* 0x0000000e07037221 */ /* 0x000fe20000000000 */
[----:B------:R-:W-:Y:S06]  /*0410*/  BRA.U UP2, `(.L_x_2) ;  /* 0xfffffffd02647547 */ /* 0x000fec000b83ffff */
.L_x_1:
[----:B------:R-:W-:Y:S05]  /*0420*/  BRA.U !UP1, `(.L_x_0) ;  /* 0x0000000109d07547 */ /* 0x000fea000b800000 */
[----:B------:R-:W-:Y:S02]  /*0430*/  UISETP.GE.U32.AND UP1, UPT, UR8, 0x8, UPT ;  /* 0x000000080800788c */ /* 0x000fe4000bf26070 */
[----:B------:R-:W-:-:S04]  /*0440*/  ULOP3.LUT UR6, UR10, 0x7, URZ, 0xc0, !UPT ;  /* 0x000000070a067892 */ /* 0x000fc8000f8ec0ff */
[----:B------:R-:W-:-:S03]  /*0450*/  UISETP.NE.AND UP2, UPT, UR6, URZ, UPT ;  /* 0x000000ff0600728c */ /* 0x000fc6000bf45270 */
[----:B------:R-:W-:Y:S08]  /*0460*/  BRA.U !UP1, `(.L_x_3) ;  /* 0x0000000109507547 */ /* 0x000ff0000b800000 */
[----:B------:R-:W0:Y:S01]  /*0470*/  LDC.64 R4, c[0x0][0x380] ;  /* 0x0000e000ff047b82 */ /* 0x000e220000000a00 */
[----:B------:R-:W-:-:S05]  /*0480*/  IADD3 R7, PT, PT, R0, UR4, RZ ;  /* 0x0000000400077c10 */ /* 0x000fca000fffe0ff */
[----:B0-----:R-:W-:-:S05]  /*0490*/  IMAD.WIDE R4, R7, 0x4, R4 ;  /* 0x0000000407047825 */ /* 0x001fca00078e0204 */
[----:B------:R-:W2:Y:S04]  /*04a0*/  LDG.E R2, desc[UR20][R4.64] ;  /* 0x0000001404027981 */ /* 0x000ea8000c1e1900 */
[----:B------:R-:W3:Y:S04]  /*04b0*/  LDG.E R7, desc[UR20][R4.64+0x4] ;  /* 0x0000041404077981 */ /* 0x000ee8000c1e1900 */
[----:B------:R-:W4:Y:S04]  /*04c0*/  LDG.E R9, desc[UR20][R4.64+0x8] ;  /* 0x0000081404097981 */ /* 0x000f28000c1e1900 */
[----:B------:R-:W5:Y:S04]  /*04d0*/  LDG.E R11, desc[UR20][R4.64+0xc] ;  /* 0x00000c14040b7981 */ /* 0x000f68000c1e1900 */
[----:B------:R-:W5:Y:S04]  /*04e0*/  LDG.E R13, desc[UR20][R4.64+0x10] ;  /* 0x00001014040d7981 */ /* 0x000f68000c1e1900 */
[----:B------:R-:W5:Y:S04]  /*04f0*/  LDG.E R15, desc[UR20][R4.64+0x14] ;  /* 0x00001414040f7981 */ /* 0x000f68000c1e1900 */
[----:B------:R-:W5:Y:S04]  /*0500*/  LDG.E R17, desc[UR20][R4.64+0x18] ;  /* 0x0000181404117981 */ /* 0x000f68000c1e1900 */
[----:B------:R-:W5:Y:S01]  /*0510*/  LDG.E R19, desc[UR20][R4.64+0x1c] ;  /* 0x00001c1404137981 */ /* 0x000f62000c1e1900 */
[----:B------:R-:W-:Y:S01]  /*0520*/  UIADD3 UR4, UPT, UPT, UR4, 0x8, URZ ;  /* 0x0000000804047890 */ /* 0x000fe2000fffe0ff */
[----:B--2---:R-:W-:-:S04]  /*0530*/  FADD R2, R3, R2 ;  /* 0x0000000203027221 */ /* 0x004fc80000000000 */
[----:B---3--:R-:W-:-:S04]  /*0540*/  FADD R2, R2, R7 ;  /* 0x0000000702027221 */ /* 0x008fc80000000000 */
[----:B----4-:R-:W-:-:S04]  /*0550*/  FADD R2, R2, R9 ;  /* 0x0000000902027221 */ /* 0x010fc80000000000 */
[----:B-----5:R-:W-:-:S04]  /*0560*/  FADD R2, R2, R11 ;  /* 0x0000000b02027221 */ /* 0x020fc80000000000 */
[----:B------:R-:W-:-:S04]  /*0570*/  FADD R2, R2, R13 ;  /* 0x0000000d02027221 */ /* 0x000fc80000000000 */
[----:B------:R-:W-:-:S04]  /*0580*/  FADD R2, R2, R15 ;  /* 0x0000000f02027221 */ /* 0x000fc80000000000 */
[----:B------:R-:W-:-:S04]  /*0590*/  FADD R2, R2, R17 ;  /* 0x0000001102027221 */ /* 0x000fc80000000000 */
[----:B------:R-:W-:-:S07]  /*05a0*/  FADD R3, R2, R19 ;  /* 0x0000001302037221 */ /* 0x000fce0000000000 */
.L_x_3:
        /* <DEDUP_REMOVED lines=11> */
[----:B------:R-:W5:Y:S01]  /*0660*/  LDG.E R11, desc[UR20][R4.64+0xc] ;  /* 0x00000c14040b7981 */ /* 0x000f62000c1e1900 */
[----:B------:R-:W-:Y:S01]  /*0670*/  UIADD3 UR4, UPT, UPT, UR4, 0x4, URZ ;  /* 0x0000000404047890 */ /* 0x000fe2000fffe0ff */
[----:B--2---:R-:W-:-:S04]  /*0680*/  FADD R2, R3, R2 ;  /* 0x0000000203027221 */ /* 0x004fc80000000000 */
[----:B---3--:R-:W-:-:S04]  /*0690*/  FADD R2, R2, R7 ;  /* 0x0000000702027221 */ /* 0x008fc80000000000 */
[----:B----4-:R-:W-:-:S04]  /*06a0*/  FADD R2, R2, R9 ;  /* 0x0000000902027221 */ /* 0x010fc80000000000 */
[----:B-----5:R-:W-:-:S07]  /*06b0*/  FADD R3, R2, R11 ;  /* 0x0000000b02037221 */ /* 0x020fce0000000000 */
.L_x_4:
[----:B------:R-:W-:Y:S05]  /*06c0*/  BRA.U !UP2, `(.L_x_0) ;  /* 0x000000010a287547 */ /* 0x000fea000b800000 */
[----:B------:R-:W0:Y:S01]  /*06d0*/  LDC.64 R8, c[0x0][0x380] ;  /* 0x0000e000ff087b82 */ /* 0x000e220000000a00 */
[----:B------:R-:W-:Y:S01]  /*06e0*/  IADD3 R7, PT, PT, R0, UR4, RZ ;  /* 0x0000000400077c10 */ /* 0x000fe2000fffe0ff */
[----:B------:R-:W-:-:S12]  /*06f0*/  UIADD3 UR5, UPT, UPT, -UR5, URZ, URZ ;  /* 0x000000ff05057290 */ /* 0x000fd8000fffe1ff */
.L_x_5:
[----:B0-----:R-:W-:-:S06]  /*0700*/  IMAD.WIDE R4, R7, 0x4, R8 ;  /* 0x0000000407047825 */ /* 0x001fcc00078e0208 */
[----:B------:R-:W2:Y:S01]  /*0710*/  LDG.E R4, desc[UR20][R4.64] ;  /* 0x0000001404047981 */ /* 0x000ea2000c1e1900 */
[----:B------:R-:W-:Y:S01]  /*0720*/  UIADD3 UR5, UPT, UPT, UR5, 0x1, URZ ;  /* 0x0000000105057890 */ /* 0x000fe2000fffe0ff */
[----:B------:R-:W-:-:S03]  /*0730*/  IADD3 R7, PT, PT, R7, 0x1, RZ ;  /* 0x0000000107077810 */ /* 0x000fc60007ffe0ff */
[----:B------:R-:W-:Y:S01]  /*0740*/  UISETP.NE.AND UP1, UPT, UR5, URZ, UPT ;  /* 0x000000ff0500728c */ /* 0x000fe2000bf25270 */
[----:B--2---:R-:W-:-:S08]  /*0750*/  FADD R3, R4, R3 ;  /* 0x0000000304037221 */ /* 0x004fd00000000000 */
[----:B------:R-:W-:Y:S05]  /*0760*/  BRA.U UP1, `(.L_x_5) ;  /* 0xfffffffd01e47547 */ /* 0x000fea000b83ffff */
.L_x_0:
[----:B------:R-:W-:Y:S01]  /*0770*/  I2FP.F32.S32 R5, UR10 ;  /* 0x0000000a00057c45 */ /* 0x000fe20008201400 */
[----:B------:R-:W-:Y:S03]  /*0780*/  BSSY.RECONVERGENT B2, `(.L_x_6) ;  /* 0x000000d000027945 */ /* 0x000fe60003800200 */
[----:B------:R-:W0:Y:S08]  /*0790*/  MUFU.RCP R4, R5 ;  /* 0x0000000500047308 */ /* 0x000e300000001000 */
[----:B------:R-:W1:Y:S01]  /*07a0*/  FCHK P0, R3, R5 ;  /* 0x0000000503007302 */ /* 0x000e620000000000 */
[----:B0-----:R-:W-:-:S04]  /*07b0*/  FFMA R7, -R5, R4, 1 ;  /* 0x3f80000005077423 */ /* 0x001fc80000000104 */
[----:B------:R-:W-:-:S04]  /*07c0*/  FFMA R4, R4, R7, R4 ;  /* 0x0000000704047223 */ /* 0x000fc80000000004 */
[----:B------:R-:W-:-:S04]  /*07d0*/  FFMA R0, R4, R3, RZ ;  /* 0x0000000304007223 */ /* 0x000fc800000000ff */
[----:B------:R-:W-:-:S04]  /*07e0*/  FFMA R7, -R5, R0, R3 ;  /* 0x0000000005077223 */ /* 0x000fc80000000103 */
[----:B------:R-:W-:Y:S01]  /*07f0*/  FFMA R4, R4, R7, R0 ;  /* 0x0000000704047223 */ /* 0x000fe20000000000 */
[----:B-1----:R-:W-:Y:S06]  /*0800*/  @!P0 BRA `(.L_x_7) ;  /* 0x0000000000108947 */ /* 0x002fec0003800000 */
[----:B------:R-:W-:Y:S02]  /*0810*/  MOV R0, R5 ;  /* 0x0000000500007202 */ /* 0x000fe40000000f00 */
[----:B------:R-:W-:-:S07]  /*0820*/  MOV R2, 0x840 ;  /* 0x0000084000027802 */ /* 0x000fce0000000f00 */
[----:B------:R-:W-:Y:S05]  /*0830*/  CALL.REL.NOINC `($__internal_1_$__cuda_sm3x_div_rn_noftz_f32_slowpath) ;  /* 0x0000002400447944 */ /* 0x000fea0003c00000 */
[----:B------:R-:W-:-:S07]  /*0840*/  MOV R4, R0 ;  /* 0x0000000000047202 */ /* 0x000fce0000000f00 */
.L_x_7:
[----:B------:R-:W-:Y:S05]  /*0850*/  BSYNC.RECONVERGENT B2 ;  /* 0x0000000000027941 */ /* 0x000fea0003800200 */
.L_x_6:
[----:B------:R-:W-:Y:S01]  /*0860*/  HFMA2 R8, -RZ, RZ, 0, 0 ;  /* 0x00000000ff087431 */ /* 0x000fe200000001ff */
[----:B------:R-:W-:Y:S06]  /*0870*/  BRA.U !UP0, `(.L_x_8) ;  /* 0x0000000908207547 */ /* 0x000fec000b800000 */
[----:B------:R-:W0:Y:S01]  /*0880*/  LDCU UR5, c[0x0][0x3a4] ;  /* 0x00007480ff0577ac */ /* 0x000e220008000800 */
[----:B------:R-:W-:Y:S01]  /*0890*/  MOV R8, RZ ;  /* 0x000000ff00087202 */ /* 0x000fe20000000f00 */
[----:B------:R-:W-:Y:S01]  /*08a0*/  UMOV UR4, URZ ;  /* 0x000000ff00047c82 */ /* 0x000fe20008000000 */
[----:B0-----:R-:W-:Y:S02]  /*08b0*/  UISETP.GE.U32.AND UP1, UPT, UR5, 0x10, UPT ;  /* 0x000000100500788c */ /* 0x001fe4000bf26070 */
[----:B------:R-:W-:Y:S01]  /*08c0*/  IMAD R0, R6, UR5, RZ ;  /* 0x0000000506007c24 */ /* 0x000fe2000f8e02ff */
[----:B------:R-:W-:-:S04]  /*08d0*/  ULOP3.LUT UR9, UR5, 0xf, URZ, 0xc0, !UPT ;  /* 0x0000000f05097892 */ /* 0x000fc8000f8ec0ff */
        /* <DEDUP_REMOVED lines=9> */
.L_x_10:
        /* <DEDUP_REMOVED lines=22> */
[----:B--2---:R-:W-:-:S04]  /*0ad0*/  FADD R14, R14, -R4 ;  /* 0x800000040e0e7221 */ /* 0x004fc80000000000 */
[----:B------:R-:W-:Y:S01]  /*0ae0*/  FFMA R8, R14, R14, R8 ;  /* 0x0000000e0e087223 */ /* 0x000fe20000000008 */
[--C-:B---3--:R-:W-:Y:S01]  /*0af0*/  FADD R16, R16, -R4.reuse ;  /* 0x8000000410107221 */ /* 0x108fe20000000000 */
[----:B----4-:R-:W-:-:S03]  /*0b00*/  FADD R18, R18, -R4 ;  /* 0x8000000412127221 */ /* 0x010fc60000000000 */
[----:B------:R-:W-:Y:S01]  /*0b10*/  FFMA R8, R16, R16, R8 ;  /* 0x0000001010087223 */ /* 0x000fe20000000008 */
[----:B-----5:R-:W-:-:S03]  /*0b20*/  FADD R10, R10, -R4 ;  /* 0x800000040a0a7221 */ /* 0x020fc60000000000 */
[----:B------:R-:W-:Y:S01]  /*0b30*/  FFMA R8, R18, R18, R8 ;  /* 0x0000001212087223 */ /* 0x000fe20000000008 */
[----:B------:R-:W-:-:S03]  /*0b40*/  FADD R29, R29, -R4 ;  /* 0x800000041d1d7221 */ /* 0x000fc60000000000 */
        /* <DEDUP_REMOVED lines=22> */
[----:B------:R-:W-:-:S04]  /*0cb0*/  FFMA R8, R9, R9, R8 ;  /* 0x0000000909087223 */ /* 0x000fc80000000008 */
[----:B------:R-:W-:Y:S01]  /*0cc0*/  FFMA R8, R3, R3, R8 ;  /* 0x0000000303087223 */ /* 0x000fe20000000008 */
[----:B------:R-:W-:Y:S06]  /*0cd0*/  BRA.U UP1, `(.L_x_10) ;  /* 0xfffffffd01247547 */ /* 0x000fec000b83ffff */
.L_x_9:
        /* <DEDUP_REMOVED lines=15> */
[----:B------:R0:W5:Y:S01]  /*0dd0*/  LDG.E R21, desc[UR20][R2.64+0x1c] ;  /* 0x00001c1402157981 */ /* 0x000162000c1e1900 */
[----:B------:R-:W-:Y:S01]  /*0de0*/  UIADD3 UR4, UPT, UPT, UR4, 0x8, URZ ;  /* 0x0000000804047890 */ /* 0x000fe2000fffe0ff */
[----:B--2---:R-:W-:-:S04]  /*0df0*/  FADD R7, R7, -R4 ;  /* 0x8000000407077221 */ /* 0x004fc80000000000 */
[----:B------:R-:W-:Y:S01]  /*0e00*/  FFMA R7, R7, R7, R8 ;  /* 0x0000000707077223 */ /* 0x000fe20000000008 */
[----:B---3--:R-:W-:-:S04]  /*0e10*/  FADD R8, R9, -R4 ;  /* 0x8000000409087221 */ /* 0x008fc80000000000 */
[----:B------:R-:W-:Y:S01]  /*0e20*/  FFMA R7, R8, R8, R7 ;  /* 0x0000000808077223 */ /* 0x000fe20000000007 */
[----:B----4-:R-:W-:-:S04]  /*0e30*/  FADD R8, R11, -R4 ;  /* 0x800000040b087221 */ /* 0x010fc80000000000 */
[----:B------:R-:W-:Y:S01]  /*0e40*/  FFMA R7, R8, R8, R7 ;  /* 0x0000000808077223 */ /* 0x000fe20000000007 */
[----:B-----5:R-:W-:-:S04]  /*0e50*/  FADD R8, R13, -R4 ;  /* 0x800000040d087221 */ /* 0x020fc80000000000 */
[----:B------:R-:W-:Y:S01]  /*0e60*/  FFMA R7, R8, R8, R7 ;  /* 0x0000000808077223 */ /* 0x000fe20000000007 */
[--C-:B------:R-:W-:Y:S01]  /*0e70*/  FADD R8, R15, -R4.reuse ;  /* 0x800000040f087221 */ /* 0x100fe20000000000 */
[----:B0-----:R-:W-:-:S03]  /*0e80*/  FADD R2, R17, -R4 ;  /* 0x8000000411027221 */ /* 0x001fc60000000000 */
[----:B------:R-:W-:Y:S01]  /*0e90*/  FFMA R7, R8, R8, R7 ;  /* 0x0000000808077223 */ /* 0x000fe20000000007 */
[----:B------:R-:W-:-:S03]  /*0ea0*/  FADD R8, R19, -R4 ;  /* 0x8000000413087221 */ /* 0x000fc60000000000 */
[----:B------:R-:W-:Y:S01]  /*0eb0*/  FFMA R7, R2, R2, R7 ;  /* 0x0000000202077223 */ /* 0x000fe20000000007 */
[----:B------:R-:W-:-:S03]  /*0ec0*/  FADD R2, R21, -R4 ;  /* 0x8000000415027221 */ /* 0x000fc60000000000 */
[----:B------:R-:W-:-:S04]  /*0ed0*/  FFMA R7, R8, R8, R7 ;  /* 0x0000000808077223 */ /* 0x000fc80000000007 */
[----:B------:R-:W-:-:S07]  /*0ee0*/  FFMA R8, R2, R2, R7 ;  /* 0x0000000202087223 */ /* 0x000fce0000000007 */
.L_x_11:
        /* <DEDUP_REMOVED lines=13> */
[----:B--2---:R-:W-:-:S04]  /*0fc0*/  FADD R7, R7, -R4 ;  /* 0x8000000407077221 */ /* 0x004fc80000000000 */
[----:B------:R-:W-:Y:S01]  /*0fd0*/  FFMA R7, R7, R7, R8 ;  /* 0x0000000707077223 */ /* 0x000fe20000000008 */
[--C-:B---3--:R-:W-:Y:S01]  /*0fe0*/  FADD R8, R9, -R4.reuse ;  /* 0x8000000409087221 */ /* 0x108fe20000000000 */
[----:B----4-:R-:W-:-:S03]  /*0ff0*/  FADD R10, R11, -R4 ;  /* 0x800000040b0a7221 */ /* 0x010fc60000000000 */
[----:B------:R-:W-:Y:S01]  /*1000*/  FFMA R7, R8, R8, R7 ;  /* 0x0000000808077223 */ /* 0x000fe20000000007 */
[----:B-----5:R-:W-:-:S03]  /*1010*/  FADD R8, R13, -R4 ;  /* 0x800000040d087221 */ /* 0x020fc60000000000 */
[----:B------:R-:W-:-:S04]  /*1020*/  FFMA R7, R10, R10, R7 ;  /* 0x0000000a0a077223 */ /* 0x000fc80000000007 */
[----:B------:R-:W-:-:S07]  /*1030*/  FFMA R8, R8, R8, R7 ;  /* 0x0000000808087223 */ /* 0x000fce0000000007 */
.L_x_12:
[----:B------:R-:W-:Y:S05]  /*1040*/  BRA.U !UP1, `(.L_x_8) ;  /* 0x00000001092c7547 */ /* 0x000fea000b800000 */
[----:B------:R-:W0:Y:S01]  /*1050*/  LDC.64 R10, c[0x0][0x380] ;  /* 0x0000e000ff0a7b82 */ /* 0x000e220000000a00 */
[----:B------:R-:W-:Y:S01]  /*1060*/  IADD3 R7, PT, PT, R0, UR4, RZ ;  /* 0x0000000400077c10 */ /* 0x000fe2000fffe0ff */
[----:B------:R-:W-:-:S12]  /*1070*/  UIADD3 UR5, UPT, UPT, -UR5, URZ, URZ ;  /* 0x000000ff05057290 */ /* 0x000fd8000fffe1ff */
.L_x_13:
[----:B0-----:R-:W-:-:S06]  /*1080*/  IMAD.WIDE R2, R7, 0x4, R10 ;  /* 0x0000000407027825 */ /* 0x001fcc00078e020a */
[----:B------:R-:W2:Y:S01]  /*1090*/  LDG.E R3, desc[UR20][R2.64] ;  /* 0x0000001402037981 */ /* 0x000ea2000c1e1900 */
[----:B------:R-:W-:Y:S01]  /*10a0*/  UIADD3 UR5, UPT, UPT, UR5, 0x1, URZ ;  /* 0x0000000105057890 */ /* 0x000fe2000fffe0ff */
[----:B------:R-:W-:-:S03]  /*10b0*/  IADD3 R7, PT, PT, R7, 0x1, RZ ;  /* 0x0000000107077810 */ /* 0x000fc60007ffe0ff */
[----:B------:R-:W-:Y:S01]  /*10c0*/  UISETP.NE.AND UP0, UPT, UR5, URZ, UPT ;  /* 0x000000ff0500728c */ /* 0x000fe2000bf05270 */
[----:B--2---:R-:W-:-:S04]  /*10d0*/  FADD R9, R3, -R4 ;  /* 0x8000000403097221 */ /* 0x004fc80000000000 */
[----:B------:R-:W-:-:S04]  /*10e0*/  FFMA R8, R9, R9, R8 ;  /* 0x0000000909087223 */ /* 0x000fc80000000008 */
[----:B------:R-:W-:Y:S05]  /*10f0*/  BRA.U UP0, `(.L_x_13) ;  /* 0xfffffffd00e07547 */ /* 0x000fea000b83ffff */
.L_x_8:
[----:B------:R-:W0:Y:S01]  /*1100*/  MUFU.RCP R0, R5 ;  /* 0x0000000500007308 */ /* 0x000e220000001000 */
[----:B------:R-:W1:Y:S01]  /*1110*/  LDC R2, c[0x0][0x3a4] ;  /* 0x0000e900ff027b82 */ /* 0x000e620000000800 */
[----:B------:R-:W-:Y:S06]  /*1120*/  BSSY.RECONVERGENT B2, `(.L_x_14) ;  /* 0x000000d000027945 */ /* 0x000fec0003800200 */
[----:B------:R-:W2:Y:S01]  /*1130*/  FCHK P0, R8, R5 ;  /* 0x0000000508007302 */ /* 0x000ea20000000000 */
[----:B0-----:R-:W-:-:S04]  /*1140*/  FFMA R3, -R5, R0, 1 ;  /* 0x3f80000005037423 */ /* 0x001fc80000000100 */
[----:B------:R-:W-:-:S04]  /*1150*/  FFMA R0, R0, R3, R0 ;  /* 0x0000000300007223 */ /* 0x000fc80000000000 */
[----:B------:R-:W-:Y:S01]  /*1160*/  FFMA R3, R0, R8, RZ ;  /* 0x0000000800037223 */ /* 0x000fe200000000ff */
[----:B-1----:R-:W-:-:S03]  /*1170*/  ISETP.GE.AND P2, PT, R2, 0x1, PT ;  /* 0x000000010200780c */ /* 0x002fc60003f46270 */
[----:B------:R-:W-:-:S04]  /*1180*/  FFMA R2, -R5, R3, R8 ;  /* 0x0000000305027223 */ /* 0x000fc80000000108 */
[----:B------:R-:W-:Y:S01]  /*1190*/  FFMA R0, R0, R2, R3 ;  /* 0x0000000200007223 */ /* 0x000fe20000000003 */
[----:B--2---:R-:W-:Y:S06]  /*11a0*/  @!P0 BRA `(.L_x_15) ;  /* 0x0000000000108947 */ /* 0x004fec0003800000 */
[----:B------:R-:W-:Y:S02]  /*11b0*/  MOV R3, R8 ;  /* 0x0000000800037202 */ /* 0x000fe40000000f00 */
[----:B------:R-:W-:Y:S02]  /*11c0*/  MOV R0, R5 ;  /* 0x0000000500007202 */ /* 0x000fe40000000f00 */
[----:B------:R-:W-:-:S07]  /*11d0*/  MOV R2, 0x11f0 ;  /* 0x000011f000027802 */ /* 0x000fce0000000f00 */
[----:B------:R-:W-:Y:S05]  /*11e0*/  CALL.REL.NOINC `($__internal_1_$__cuda_sm3x_div_rn_noftz_f32_slowpath) ;  /* 0x0000001800d87944 */ /* 0x000fea0003c00000 */
.L_x_15:
[----:B------:R-:W-:Y:S05]  /*11f0*/  BSYNC.RECONVERGENT B2 ;  /* 0x0000000000027941 */ /* 0x000fea0003800200 */
.L_x_14:
[----:B------:R-:W0:Y:S01]  /*1200*/  F2F.F64.F32 R2, R0 ;  /* 0x0000000000027310 */ /* 0x000e220000201800 */
[----:B------:R-:W-:Y:S01]  /*1210*/  UMOV UR4, 0x9abcaf48 ;  /* 0x9abcaf4800047882 */ /* 0x000fe20000000000 */
[----:B------:R-:W-:Y:S01]  /*1220*/  UMOV UR5, 0x3e7ad7f2 ;  /* 0x3e7ad7f200057882 */ /* 0x000fe20000000000 */
[----:B------:R-:W-:Y:S01]  /*1230*/  BSSY.RECONVERGENT B0, `(.L_x_16) ;  /* 0x000000e000007945 */ /* 0x000fe20003800200 */
[----:B0-----:R-:W-:-:S06]  /*1240*/  DADD R2, R2, UR4 ;  /* 0x0000000402027e29 */ /* 0x001fcc0008000000 */
[----:B------:R-:W0:Y:S02]  /*1250*/  F2F.F32.F64 R0, R2 ;  /* 0x0000000200007310 */ /* 0x000e240000301000 */
[----:B0-----:R-:W-:-:S06]  /*1260*/  IADD3 R5, PT, PT, R0, -0xd000000, RZ ;  /* 0xf300000000057810 */ /* 0x001fcc0007ffe0ff */
[----:B------:R0:W1:Y:S01]  /*1270*/  MUFU.RSQ R7, R0 ;  /* 0x0000000000077308 */ /* 0x0000620000001400 */
[----:B------:R-:W-:-:S13]  /*1280*/  ISETP.GT.U32.AND P0, PT, R5, 0x727fffff, PT ;  /* 0x727fffff0500780c */ /* 0x000fda0003f04070 */
[----:B0-----:R-:W-:Y:S05]  /*1290*/  @!P0 BRA `(.L_x_17) ;  /* 0x00000000000c8947 */ /* 0x001fea0003800000 */
[----:B------:R-:W-:-:S07]  /*12a0*/  MOV R10, 0x12c0 ;  /* 0x000012c0000a7802 */ /* 0x000fce0000000f00 */
[----:B-1----:R-:W-:Y:S05]  /*12b0*/  CALL.REL.NOINC `($__internal_0_$__cuda_sm20_sqrt_rn_f32_slowpath) ;  /* 0x0000001800487944 */ /* 0x002fea0003c00000 */
[----:B------:R-:W-:Y:S05]  /*12c0*/  BRA `(.L_x_18) ;  /* 0x0000000000107947 */ /* 0x000fea0003800000 */
.L_x_17:
[----:B-1----:R-:W-:Y:S01]  /*12d0*/  FMUL.FTZ R9, R0, R7 ;  /* 0x0000000700097220 */ /* 0x002fe20000410000 */
[----:B------:R-:W-:-:S03]  /*12e0*/  FMUL.FTZ R2, R7, 0.5 ;  /* 0x3f00000007027820 */ /* 0x000fc60000410000 */
[----:B------:R-:W-:-:S04]  /*12f0*/  FFMA R0, -R9, R9, R0 ;  /* 0x0000000909007223 */ /* 0x000fc80000000100 */
[----:B------:R-:W-:-:S07]  /*1300*/  FFMA R9, R0, R2, R9 ;  /* 0x0000000200097223 */ /* 0x000fce0000000009 */
.L_x_18:
[----:B------:R-:W-:Y:S05]  /*1310*/  BSYNC.RECONVERGENT B0 ;  /* 0x0000000000007941 */ /* 0x000fea0003800200 */
.L_x_16:
[----:B------:R-:W-:Y:S05]  /*1320*/  @!P2 EXIT ;  /* 0x000000000000a94d */ /* 0x000fea0003800000 */
[----:B------:R-:W0:Y:S01]  /*1330*/  LDCU UR4, c[0x0][0x3a4] ;  /* 0x00007480ff0477ac */ /* 0x000e220008000800 */
[----:B------:R-:W-:Y:S01]  /*1340*/  MOV R5, RZ ;  /* 0x000000ff00057202 */ /* 0x000fe20000000f00 */
[----:B0-----:R-:W-:Y:S02]  /*1350*/  UISETP.GE.U32.AND UP0, UPT, UR4, 0x8, UPT ;  /* 0x000000080400788c */ /* 0x001fe4000bf06070 */
[----:B------:R-:W-:Y:S01]  /*1360*/  IMAD R6, R6, UR4, RZ ;  /* 0x0000000406067c24 */ /* 0x000fe2000f8e02ff */
[----:B------:R-:W-:-:S06]  /*1370*/  ULOP3.LUT UR22, UR4, 0x7, URZ, 0xc0, !UPT ;  /* 0x0000000704167892 */ /* 0x000fcc000f8ec0ff */
[----:B------:R-:W-:Y:S06]  /*1380*/  BRA.U !UP0, `(.L_x_19) ;  /* 0x0000000d081c7547 */ /* 0x000fec000b800000 */
[----:B------:R-:W0:Y:S01]  /*1390*/  LDCU.128 UR12, c[0x0][0x390] ;  /* 0x00007200ff0c77ac */ /* 0x000e220008000c00 */
[----:B------:R-:W-:Y:S01]  /*13a0*/  MOV R21, R6 ;  /* 0x0000000600157202 */ /* 0x000fe20000000f00 */
[----:B------:R-:W1:Y:S01]  /*13b0*/  LDCU.128 UR16, c[0x0][0x380] ;  /* 0x00007000ff1077ac */ /* 0x000e620008000c00 */
[----:B------:R-:W-:-:S06]  /*13c0*/  ULOP3.LUT UR4, UR4, 0x7ffffff8, URZ, 0xc0, !UPT ;  /* 0x7ffffff804047892 */ /* 0x000fcc000f8ec0ff */
[----:B------:R-:W-:Y:S01]  /*13d0*/  MOV R5, UR4 ;  /* 0x0000000400057c02 */ /* 0x000fe20008000f00 */
[----:B0-----:R-:W-:Y:S02]  /*13e0*/  UIADD3 UR11, UP1, UPT, UR12, 0x10, URZ ;  /* 0x000000100c0b7890 */ /* 0x001fe4000ff3e0ff */
[----:B------:R-:W-:Y:S02]  /*13f0*/  UIADD3 UR9, UP2, UPT, UR14, 0x10, URZ ;  /* 0x000000100e097890 */ /* 0x000fe4000ff5e0ff */
[----:B------:R-:W-:Y:S02]  /*1400*/  UIADD3.X UR12, UPT, UPT, URZ, UR13, URZ, UP1, !UPT ;  /* 0x0000000dff0c7290 */ /* 0x000fe40008ffe4ff */
[----:B------:R-:W-:Y:S01]  /*1410*/  UIADD3.X UR10, UPT, UPT, URZ, UR15, URZ, UP2, !UPT ;  /* 0x0000000fff0a7290 */ /* 0x000fe200097fe4ff */
[----:B------:R-:W-:Y:S01]  /*1420*/  MOV R14, UR11 ;  /* 0x0000000b000e7c02 */ /* 0x000fe20008000f00 */
[----:B-1----:R-:W-:Y:S01]  /*1430*/  UIADD3 UR7, UP0, UPT, UR16, 0x10, URZ ;  /* 0x0000001010077890 */ /* 0x002fe2000ff1e0ff */
[----:B------:R-:W-:Y:S01]  /*1440*/  MOV R10, UR9 ;  /* 0x00000009000a7c02 */ /* 0x000fe20008000f00 */
[----:B------:R-:W-:Y:S01]  /*1450*/  UIADD3 UR5, UP1, UPT, UR18, 0x10, URZ ;  /* 0x0000001012057890 */ /* 0x000fe2000ff3e0ff */
[----:B------:R-:W-:Y:S01]  /*1460*/  MOV R15, UR12 ;  /* 0x0000000c000f7c02 */ /* 0x000fe20008000f00 */
[----:B------:R-:W-:Y:S01]  /*1470*/  UIADD3.X UR8, UPT, UPT, URZ, UR17, URZ, UP0, !UPT ;  /* 0x00000011ff087290 */ /* 0x000fe200087fe4ff */
[----:B------:R-:W-:Y:S01]  /*1480*/  MOV R11, UR10 ;  /* 0x0000000a000b7c02 */ /* 0x000fe20008000f00 */
[----:B------:R-:W-:-:S02]  /*1490*/  UIADD3.X UR6, UPT, UPT, URZ, UR19, URZ, UP1, !UPT ;  /* 0x00000013ff067290 */ /* 0x000fc40008ffe4ff */
[----:B------:R-:W-:-:S12]  /*14a0*/  UIADD3 UR13, UPT, UPT, -UR4, URZ, URZ ;  /* 0x000000ff040d7290 */ /* 0x000fd8000fffe1ff */
.L_x_36:
[----:B------:R-:W-:Y:S01]  /*14b0*/  MOV R16, UR7 ;  /* 0x0000000700107c02 */ /* 0x000fe20008000f00 */
[----:B0-----:R-:W2:Y:S01]  /*14c0*/  LDG.E R3, desc[UR20][R14.64+-0x10] ;  /* 0xfffff0140e037981 */ /* 0x001ea2000c1e1900 */
[----:B------:R-:W-:-:S03]  /*14d0*/  MOV R17, UR8 ;  /* 0x0000000800117c02 */ /* 0x000fc60008000f00 */
[----:B------:R-:W-:-:S05]  /*14e0*/  IMAD.WIDE R16, R21, 0x4, R16 ;  /* 0x0000000415107825 */ /* 0x000fca00078e0210 */
[----:B------:R-:W3:Y:S01]  /*14f0*/  LDG.E R7, desc[UR20][R16.64+-0x10] ;  /* 0xfffff01410077981 */ /* 0x000ee2000c1e1900 */
[----:B------:R-:W0:Y:S01]  /*1500*/  MUFU.RCP R2, R9 ;  /* 0x0000000900027308 */ /* 0x000e220000001000 */
[----:B------:R-:W-:Y:S02]  /*1510*/  MOV R12, UR5 ;  /* 0x00000005000c7c02 */ /* 0x000fe40008000f00 */
[----:B------:R-:W-:Y:S01]  /*1520*/  MOV R13, UR6 ;  /* 0x00000006000d7c02 */ /* 0x000fe20008000f00 */
[----:B------:R-:W-:Y:S02]  /*1530*/  BSSY.RECONVERGENT B2, `(.L_x_20) ;  /* 0x000000e000027945 */ /* 0x000fe40003800200 */
[----:B------:R-:W-:-:S04]  /*1540*/  IMAD.WIDE R12, R21, 0x4, R12 ;  /* 0x00000004150c7825 */ /* 0x000fc800078e020c */
[----:B---3--:R-:W-:-:S04]  /*1550*/  FADD R0, R7, -R4 ;  /* 0x8000000407007221 */ /* 0x008fc80000000000 */
[----:B--2---:R-:W-:Y:S01]  /*1560*/  FMUL R3, R3, R0 ;  /* 0x0000000003037220 */ /* 0x004fe20000400000 */
[----:B0-----:R-:W-:-:S03]  /*1570*/  FFMA R7, R2, -R9, 1 ;  /* 0x3f80000002077423 */ /* 0x001fc60000000809 */
[----:B------:R-:W0:Y:S01]  /*1580*/  FCHK P0, R3, R9 ;  /* 0x0000000903007302 */ /* 0x000e220000000000 */
[----:B------:R-:W-:-:S04]  /*1590*/  FFMA R2, R2, R7, R2 ;  /* 0x0000000702027223 */ /* 0x000fc80000000002 */
[----:B------:R-:W-:-:S04]  /*15a0*/  FFMA R0, R3, R2, RZ ;  /* 0x0000000203007223 */ /* 0x000fc800000000ff */
[----:B------:R-:W-:-:S04]  /*15b0*/  FFMA R7, R0, -R9, R3 ;  /* 0x8000000900077223 */ /* 0x000fc80000000003 */
[----:B------:R-:W-:Y:S01]  /*15c0*/  FFMA R0, R2, R7, R0 ;  /* 0x0000000702007223 */ /* 0x000fe20000000000 */
[----:B0-----:R-:W-:Y:S06]  /*15d0*/  @!P0 BRA `(.L_x_21) ;  /* 0x00000000000c8947 */ /* 0x001fec0003800000 */
[----:B------:R-:W-:Y:S02]  /*15e0*/  MOV R0, R9 ;  /* 0x0000000900007202 */ /* 0x000fe40000000f00 */
[----:B------:R-:W-:-:S07]  /*15f0*/  MOV R2, 0x1610 ;  /* 0x0000161000027802 */ /* 0x000fce0000000f00 */
[----:B------:R-:W-:Y:S05]  /*1600*/  CALL.REL.NOINC `($__internal_1_$__cuda_sm3x_div_rn_noftz_f32_slowpath) ;  /* 0x0000001400d07944 */ /* 0x000fea0003c00000 */
.L_x_21:
[----:B------:R-:W-:Y:S05]  /*1610*/  BSYNC.RECONVERGENT B2 ;  /* 0x0000000000027941 */ /* 0x000fea0003800200 */
.L_x_20:
[----:B------:R-:W2:Y:S01]  /*1620*/  LDG.E R3, desc[UR20][R10.64+-0x10] ;  /* 0xfffff0140a037981 */ /* 0x000ea2000c1e1900 */
[----:B------:R-:W0:Y:S01]  /*1630*/  MUFU.RCP R2, R9 ;  /* 0x0000000900027308 */ /* 0x000e220000001000 */
[----:B--2---:R-:W-:-:S05]  /*1640*/  FADD R3, R3, R0 ;  /* 0x0000000003037221 */ /* 0x004fca0000000000 */
[----:B------:R1:W-:Y:S04]  /*1650*/  STG.E desc[UR20][R12.64+-0x10], R3 ;  /* 0xfffff0030c007986 */ /* 0x0003e8000c101914 */
[----:B------:R-:W2:Y:S04]  /*1660*/  LDG.E R7, desc[UR20][R16.64+-0xc] ;  /* 0xfffff41410077981 */ /* 0x000ea8000c1e1900 */
[----:B------:R-:W3:Y:S01]  /*1670*/  LDG.E R0, desc[UR20][R14.64+-0xc] ;  /* 0xfffff4140e007981 */ /* 0x000ee2000c1e1900 */
[----:B0-----:R-:W-:Y:S01]  /*1680*/  FFMA R23, R2, -R9, 1 ;  /* 0x3f80000002177423 */ /* 0x001fe20000000809 */
[----:B------:R-:W-:Y:S01]  /*1690*/  BSSY.RECONVERGENT B2, `(.L_x_22) ;  /* 0x000000d000027945 */ /* 0x000fe20003800200 */
[----:B--2---:R-:W-:-:S04]  /*16a0*/  FADD R7, R7, -R4 ;  /* 0x8000000407077221 */ /* 0x004fc80000000000 */
[----:B---3--:R-:W-:Y:S01]  /*16b0*/  FMUL R19, R0, R7 ;  /* 0x0000000700137220 */ /* 0x008fe20000400000 */
[----:B------:R-:W-:-:S03]  /*16c0*/  FFMA R0, R2, R23, R2 ;  /* 0x0000001702007223 */ /* 0x000fc60000000002 */
[----:B------:R-:W0:Y:S01]  /*16d0*/  FCHK P0, R19, R9 ;  /* 0x0000000913007302 */ /* 0x000e220000000000 */
[----:B------:R-:W-:-:S04]  /*16e0*/  FFMA R2, R0, R19, RZ ;  /* 0x0000001300027223 */ /* 0x000fc800000000ff */
[----:B------:R-:W-:-:S04]  /*16f0*/  FFMA R7, R2, -R9, R19 ;  /* 0x8000000902077223 */ /* 0x000fc80000000013 */
[----:B------:R-:W-:Y:S01]  /*1700*/  FFMA R0, R0, R7, R2 ;  /* 0x0000000700007223 */ /* 0x000fe20000000002 */
[----:B01----:R-:W-:Y:S06]  /*1710*/  @!P0 BRA `(.L_x_23) ;  /* 0x0000000000108947 */ /* 0x003fec0003800000 */
[----:B------:R-:W-:Y:S02]  /*1720*/  MOV R3, R19 ;  /* 0x0000001300037202 */ /* 0x000fe40000000f00 */
[----:B------:R-:W-:Y:S02]  /*1730*/  MOV R0, R9 ;  /* 0x0000000900007202 */ /* 0x000fe40000000f00 */
[----:B------:R-:W-:-:S07]  /*1740*/  MOV R2, 0x1760 ;  /* 0x0000176000027802 */ /* 0x000fce0000000f00 */
[----:B------:R-:W-:Y:S05]  /*1750*/  CALL.REL.NOINC `($__internal_1_$__cuda_sm3x_div_rn_noftz_f32_slowpath) ;  /* 0x00000014007c7944 */ /* 0x000fea0003c00000 */
.L_x_23:
[----:B------:R-:W-:Y:S05]  /*1760*/  BSYNC.RECONVERGENT B2 ;  /* 0x0000000000027941 */ /* 0x000fea0003800200 */
.L_x_22:
        /* <DEDUP_REMOVED lines=20> */
.L_x_25:
[----:B------:R-:W-:Y:S05]  /*18b0*/  BSYNC.RECONVERGENT B2 ;  /* 0x0000000000027941 */ /* 0x000fea0003800200 */
.L_x_24:
        /* <DEDUP_REMOVED lines=20> */
.L_x_27:
[----:B------:R-:W-:Y:S05]  /*1a00*/  BSYNC.RECONVERGENT B2 ;  /* 0x0000000000027941 */ /* 0x000fea0003800200 */
.L_x_26:
        /* <DEDUP_REMOVED lines=20> */
.L_x_29:
[----:B------:R-:W-:Y:S05]  /*1b50*/  BSYNC.RECONVERGENT B2 ;  /* 0x0000000000027941 */ /* 0x000fea0003800200 */
.L_x_28:
        /* <DEDUP_REMOVED lines=20> */
.L_x_31:
[----:B------:R-:W-:Y:S05]  /*1ca0*/  BSYNC.RECONVERGENT B2 ;  /* 0x0000000000027941 */ /* 0x000fea0003800200 */
.L_x_30:
        /* <DEDUP_REMOVED lines=20> */
.L_x_33:
[----:B------:R-:W-:Y:S05]  /*1df0*/  BSYNC.RECONVERGENT B2 ;  /* 0x0000000000027941 */ /* 0x000fea0003800200 */
.L_x_32:
        /* <DEDUP_REMOVED lines=20> */
.L_x_35:
[----:B------:R-:W-:Y:S05]  /*1f40*/  BSYNC.RECONVERGENT B2 ;  /* 0x0000000000027941 */ /* 0x000fea0003800200 */
.L_x_34:
[----:B------:R0:W2:Y:S01]  /*1f50*/  LDG.E R3, desc[UR20][R10.64+0xc] ;  /* 0x00000c140a037981 */ /* 0x0000a2000c1e1900 */
[----:B------:R-:W-:Y:S01]  /*1f60*/  UIADD3 UR13, UPT, UPT, UR13, 0x8, URZ ;  /* 0x000000080d0d7890 */ /* 0x000fe2000fffe0ff */
[----:B------:R-:W-:Y:S02]  /*1f70*/  IADD3 R14, P0, PT, R14, 0x20, RZ ;  /* 0x000000200e0e7810 */ /* 0x000fe40007f1e0ff */
[----:B------:R-:W-:Y:S01]  /*1f80*/  IADD3 R21, PT, PT, R21, 0x8, RZ ;  /* 0x0000000815157810 */ /* 0x000fe20007ffe0ff */
[----:B------:R-:W-:Y:S01]  /*1f90*/  UISETP.NE.AND UP0, UPT, UR13, URZ, UPT ;  /* 0x000000ff0d00728c */ /* 0x000fe2000bf05270 */
[----:B------:R-:W-:Y:S02]  /*1fa0*/  IADD3.X R15, PT, PT, RZ, R15, RZ, P0, !PT ;  /* 0x0000000fff0f7210 */ /* 0x000fe400007fe4ff */
[----:B0-----:R-:W-:-:S04]  /*1fb0*/  IADD3 R10, P1, PT, R10, 0x20, RZ ;  /* 0x000000200a0a7810 */ /* 0x001fc80007f3e0ff */
[----:B------:R-:W-:Y:S01]  /*1fc0*/  IADD3.X R11, PT, PT, RZ, R11, RZ, P1, !PT ;  /* 0x0000000bff0b7210 */ /* 0x000fe20000ffe4ff */
[----:B--2---:R-:W-:-:S05]  /*1fd0*/  FADD R3, R3, R0 ;  /* 0x0000000003037221 */ /* 0x004fca0000000000 */
[----:B------:R0:W-:Y:S01]  /*1fe0*/  STG.E desc[UR20][R12.64+0xc], R3 ;  /* 0x00000c030c007986 */ /* 0x0001e2000c101914 */
[----:B------:R-:W-:Y:S05]  /*1ff0*/  BRA.U UP0, `(.L_x_36) ;  /* 0xfffffff5002c7547 */ /* 0x000fea000b83ffff */
.L_x_19:
[----:B------:R-:W-:-:S13]  /*2000*/  ISETP.NE.AND P0, PT, RZ, UR22, PT ;  /* 0x00000016ff007c0c */ /* 0x000fda000bf05270 */
[----:B------:R-:W-:Y:S05]  /*2010*/  @!P0 EXIT ;  /* 0x000000000000894d */ /* 0x000fea0003800000 */
[----:B------:R-:W1:Y:S01]  /*2020*/  LDCU UR4, c[0x0][0x3a4] ;  /* 0x00007480ff0477ac */ /* 0x000e620008000800 */
[----:B------:R-:W-:Y:S02]  /*2030*/  UISETP.GE.U32.AND UP0, UPT, UR22, 0x4, UPT ;  /* 0x000000041600788c */ /* 0x000fe4000bf06070 */
[----:B-1----:R-:W-:-:S07]  /*2040*/  ULOP3.LUT UR4, UR4, 0x3, URZ, 0xc0, !UPT ;  /* 0x0000000304047892 */ /* 0x002fce000f8ec0ff */
[----:B------:R-:W-:Y:S05]  /*2050*/  BRA.U !UP0, `(.L_x_37) ;  /* 0x0000000508787547 */ /* 0x000fea000b800000 */
[----:B------:R-:W1:Y:S01]  /*2060*/  LDC.64 R14, c[0x0][0x380] ;  /* 0x0000e000ff0e7b82 */ /* 0x000e620000000a00 */
[----:B------:R-:W-:-:S07]  /*2070*/  IADD3 R10, PT, PT, R6, R5, RZ ;  /* 0x00000005060a7210 */ /* 0x000fce0007ffe0ff */
[----:B------:R-:W2:Y:S01]  /*2080*/  LDC.64 R16, c[0x0][0x390] ;  /* 0x0000e400ff107b82 */ /* 0x000ea20000000a00 */
[----:B-1----:R-:W-:-:S05]  /*2090*/  IMAD.WIDE R14, R10, 0x4, R14 ;  /* 0x000000040a0e7825 */ /* 0x002fca00078e020e */
[----:B0-----:R-:W3:Y:S01]  /*20a0*/  LDG.E R3, desc[UR20][R14.64] ;  /* 0x000000140e037981 */ /* 0x001ee2000c1e1900 */
[----:B--2---:R-:W-:-:S05]  /*20b0*/  IMAD.WIDE.U32 R16, R5, 0x4, R16 ;  /* 0x0000000405107825 */ /* 0x004fca00078e0010 */
[----:B------:R-:W2:Y:S01]  /*20c0*/  LDG.E R0, desc[UR20][R16.64] ;  /* 0x0000001410007981 */ /* 0x000ea2000c1e1900 */
[----:B------:R-:W0:Y:S01]  /*20d0*/  MUFU.RCP R2, R9 ;  /* 0x0000000900027308 */ /* 0x000e220000001000 */
[----:B------:R-:W-:Y:S01]  /*20e0*/  BSSY.RECONVERGENT B2, `(.L_x_38) ;  /* 0x000000e000027945 */ /* 0x000fe20003800200 */
[----:B0-----:R-:W-:Y:S01]  /*20f0*/  FFMA R11, R2, -R9, 1 ;  /* 0x3f800000020b7423 */ /* 0x001fe20000000809 */
[----:B---3--:R-:W-:-:S04]  /*2100*/  FADD R3, R3, -R4 ;  /* 0x8000000403037221 */ /* 0x008fc80000000000 */
[----:B--2---:R-:W-:-:S04]  /*2110*/  FMUL R7, R0, R3 ;  /* 0x0000000300077220 */ /* 0x004fc80000400000 */
[----:B------:R-:W0:Y:S01]  /*2120*/  FCHK P0, R7, R9 ;  /* 0x0000000907007302 */ /* 0x000e220000000000 */
[----:B------:R-:W-:-:S04]  /*2130*/  FFMA R0, R2, R11, R2 ;  /* 0x0000000b02007223 */ /* 0x000fc80000000002 */
[----:B------:R-:W-:-:S04]  /*2140*/  FFMA R2, R0, R7, RZ ;  /* 0x0000000700027223 */ /* 0x000fc800000000ff */
[----:B------:R-:W-:-:S04]  /*2150*/  FFMA R3, R2, -R9, R7 ;  /* 0x8000000902037223 */ /* 0x000fc80000000007 */
[----:B------:R-:W-:Y:S01]  /*2160*/  FFMA R0, R0, R3, R2 ;  /* 0x0000000300007223 */ /* 0x000fe20000000002 */
[----:B0-----:R-:W-:Y:S06]  /*2170*/  @!P0 BRA `(.L_x_39) ;  /* 0x0000000000108947 */ /* 0x001fec0003800000 */
[----:B------:R-:W-:Y:S02]  /*2180*/  MOV R3, R7 ;  /* 0x0000000700037202 */ /* 0x000fe40000000f00 */
[----:B------:R-:W-:Y:S02]  /*2190*/  MOV R0, R9 ;  /* 0x0000000900007202 */ /* 0x000fe40000000f00 */
[----:B------:R-:W-:-:S07]  /*21a0*/  MOV R2, 0x21c0 ;  /* 0x000021c000027802 */ /* 0x000fce0000000f00 */
[----:B------:R-:W-:Y:S05]  /*21b0*/  CALL.REL.NOINC `($__internal_1_$__cuda_sm3x_div_rn_noftz_f32_slowpath) ;  /* 0x0000000800e47944 */ /* 0x000fea0003c00000 */
.L_x_39:
[----:B------:R-:W-:Y:S05]  /*21c0*/  BSYNC.RECONVERGENT B2 ;  /* 0x0000000000027941 */ /* 0x000fea0003800200 */
.L_x_38:
[----:B------:R-:W0:Y:S08]  /*21d0*/  LDC.64 R12, c[0x0][0x398] ;  /* 0x0000e600ff0c7b82 */ /* 0x000e300000000a00 */
[----:B------:R-:W1:Y:S01]  /*21e0*/  LDC.64 R2, c[0x0][0x388] ;  /* 0x0000e200ff027b82 */ /* 0x000e620000000a00 */
[----:B0-----:R-:W-:-:S05]  /*21f0*/  IMAD.WIDE.U32 R12, R5, 0x4, R12 ;  /* 0x00000004050c7825 */ /* 0x001fca00078e000c */
[----:B------:R-:W2:Y:S01]  /*2200*/  LDG.E R7, desc[UR20][R12.64] ;  /* 0x000000140c077981 */ /* 0x000ea2000c1e1900 */
[----:B-1----:R-:W-:-:S04]  /*2210*/  IMAD.WIDE R10, R10, 0x4, R2 ;  /* 0x000000040a0a7825 */ /* 0x002fc800078e0202 */
[----:B--2---:R-:W-:-:S05]  /*2220*/  FADD R7, R7, R0 ;  /* 0x0000000007077221 */ /* 0x004fca0000000000 */
[----:B------:R0:W-:Y:S04]  /*2230*/  STG.E desc[UR20][R10.64], R7 ;  /* 0x000000070a007986 */ /* 0x0001e8000c101914 */
[----:B------:R-:W2:Y:S04]  /*2240*/  LDG.E R3, desc[UR20][R14.64+0x4] ;  /* 0x000004140e037981 */ /* 0x000ea8000c1e1900 */
[----:B------:R-:W3:Y:S01]  /*2250*/  LDG.E R0, desc[UR20][R16.64+0x4] ;  /* 0x0000041410007981 */ /* 0x000ee2000c1e1900 */
[----:B------:R-:W1:Y:S01]  /*2260*/  MUFU.RCP R2, R9 ;  /* 0x0000000900027308 */ /* 0x000e620000001000 */
[----:B------:R-:W-:Y:S01]  /*2270*/  BSSY.RECONVERGENT B2, `(.L_x_40) ;  /* 0x000000e000027945 */ /* 0x000fe20003800200 */
[----:B-1----:R-:W-:Y:S01]  /*2280*/  FFMA R21, R2, -R9, 1 ;  /* 0x3f80000002157423 */ /* 0x002fe20000000809 */
[----:B--2---:R-:W-:-:S04]  /*2290*/  FADD R3, R3, -R4 ;  /* 0x8000000403037221 */ /* 0x004fc80000000000 */
[----:B---3--:R-:W-:Y:S01]  /*22a0*/  FMUL R19, R0, R3 ;  /* 0x0000000300137220 */ /* 0x008fe20000400000 */
[----:B------:R-:W-:-:S03]  /*22b0*/  FFMA R0, R2, R21, R2 ;  /* 0x0000001502007223 */ /* 0x000fc60000000002 */
[----:B------:R-:W1:Y:S01]  /*22c0*/  FCHK P0, R19, R9 ;  /* 0x0000000913007302 */ /* 0x000e620000000000 */
        /* <DEDUP_REMOVED lines=8> */
.L_x_41:
[----:B------:R-:W-:Y:S05]  /*2350*/  BSYNC.RECONVERGENT B2 ;  /* 0x0000000000027941 */ /* 0x000fea0003800200 */
.L_x_40:
        /* <DEDUP_REMOVED lines=20> */
.L_x_43:
[----:B------:R-:W-:Y:S05]  /*24a0*/  BSYNC.RECONVERGENT B2 ;  /* 0x0000000000027941 */ /* 0x000fea0003800200 */
.L_x_42:
[----:B------:R-:W2:Y:S02]  /*24b0*/  LDG.E R3, desc[UR20][R12.64+0x8] ;  /* 0x000008140c037981 */ /* 0x000ea4000c1e1900 */
[----:B--2---:R-:W-:-:S05]  /*24c0*/  FADD R3, R3, R0 ;  /* 0x0000000003037221 */ /* 0x004fca0000000000 */
[----:B------:R0:W-:Y:S04]  /*24d0*/  STG.E desc[UR20][R10.64+0x8], R3 ;  /* 0x000008030a007986 */ /* 0x0001e8000c101914 */
[----:B------:R-:W2:Y:S04]  /*24e0*/  LDG.E R15, desc[UR20][R14.64+0xc] ;  /* 0x00000c140e0f7981 */ /* 0x000ea8000c1e1900 */
[----:B------:R-:W3:Y:S01]  /*24f0*/  LDG.E R16, desc[UR20][R16.64+0xc] ;  /* 0x00000c1410107981 */ /* 0x000ee2000c1e1900 */
[----:B------:R-:W1:Y:S01]  /*2500*/  MUFU.RCP R0, R9 ;  /* 0x0000000900007308 */ /* 0x000e620000001000 */
[----:B------:R-:W-:Y:S01]  /*2510*/  BSSY.RECONVERGENT B2, `(.L_x_44) ;  /* 0x000000e000027945 */ /* 0x000fe20003800200 */
[----:B-1----:R-:W-:-:S04]  /*2520*/  FFMA R21, R0, -R9, 1 ;  /* 0x3f80000000157423 */ /* 0x002fc80000000809 */
[----:B------:R-:W-:Y:S01]  /*2530*/  FFMA R0, R0, R21, R0 ;  /* 0x0000001500007223 */ /* 0x000fe20000000000 */
[----:B--2---:R-:W-:-:S04]  /*2540*/  FADD R7, R15, -R4 ;  /* 0x800000040f077221 */ /* 0x004fc80000000000 */
[----:B---3--:R-:W-:-:S04]  /*2550*/  FMUL R19, R16, R7 ;  /* 0x0000000710137220 */ /* 0x008fc80000400000 */
        /* <DEDUP_REMOVED lines=9> */
.L_x_45:
[----:B------:R-:W-:Y:S05]  /*25f0*/  BSYNC.RECONVERGENT B2 ;  /* 0x0000000000027941 */ /* 0x000fea0003800200 */
.L_x_44:
[----:B------:R-:W2:Y:S01]  /*2600*/  LDG.E R13, desc[UR20][R12.64+0xc] ;  /* 0x00000c140c0d7981 */ /* 0x000ea2000c1e1900 */
[----:B------:R-:W-:Y:S01]  /*2610*/  IADD3 R5, PT, PT, R5, 0x4, RZ ;  /* 0x0000000405057810 */ /* 0x000fe20007ffe0ff */
[----:B--2---:R-:W-:-:S05]  /*2620*/  FADD R3, R13, R0 ;  /* 0x000000000d037221 */ /* 0x004fca0000000000 */
[----:B------:R1:W-:Y:S02]  /*2630*/  STG.E desc[UR20][R10.64+0xc], R3 ;  /* 0x00000c030a007986 */ /* 0x0003e4000c101914 */
.L_x_37:
[----:B------:R-:W-:-:S13]  /*2640*/  ISETP.NE.AND P0, PT, RZ, UR4, PT ;  /* 0x00000004ff007c0c */ /* 0x000fda000bf05270 */
[----:B------:R-:W-:Y:S05]  /*2650*/  @!P0 EXIT ;  /* 0x000000000000894d */ /* 0x000fea0003800000 */
[----:B------:R-:W-:-:S09]  /*2660*/  UISETP.NE.AND UP0, UPT, UR4, 0x1, UPT ;  /* 0x000000010400788c */ /* 0x000fd2000bf05270 */
[----:B------:R-:W-:Y:S05]  /*2670*/  BRA.U !UP0, `(.L_x_46) ;  /* 0x0000000108d07547 */ /* 0x000fea000b800000 */
[----:B------:R-:W2:Y:S01]  /*2680*/  LDC.64 R14, c[0x0][0x380] ;  /* 0x0000e000ff0e7b82 */ /* 0x000ea20000000a00 */
[----:B------:R-:W-:-:S07]  /*2690*/  IADD3 R16, PT, PT, R6, R5, RZ ;  /* 0x0000000506107210 */ /* 0x000fce0007ffe0ff */
[----:B0-----:R-:W0:Y:S01]  /*26a0*/  LDC.64 R12, c[0x0][0x390] ;  /* 0x0000e400ff0c7b82 */ /* 0x001e220000000a00 */
[----:B--2---:R-:W-:-:S05]  /*26b0*/  IMAD.WIDE R14, R16, 0x4, R14 ;  /* 0x00000004100e7825 */ /* 0x004fca00078e020e */
[----:B-1----:R-:W2:Y:S01]  /*26c0*/  LDG.E R3, desc[UR20][R14.64] ;  /* 0x000000140e037981 */ /* 0x002ea2000c1e1900 */
[----:B0-----:R-:W-:-:S05]  /*26d0*/  IMAD.WIDE.U32 R12, R5, 0x4, R12 ;  /* 0x00000004050c7825 */ /* 0x001fca00078e000c */
[----:B------:R-:W3:Y:S01]  /*26e0*/  LDG.E R0, desc[UR20][R12.64] ;  /* 0x000000140c007981 */ /* 0x000ee2000c1e1900 */
[----:B------:R-:W0:Y:S01]  /*26f0*/  MUFU.RCP R2, R9 ;  /* 0x0000000900027308 */ /* 0x000e220000001000 */
[----:B------:R-:W-:Y:S01]  /*2700*/  BSSY.RECONVERGENT B2, `(.L_x_47) ;  /* 0x000000e000027945 */ /* 0x000fe20003800200 */
[----:B0-----:R-:W-:Y:S01]  /*2710*/  FFMA R11, R2, -R9, 1 ;  /* 0x3f800000020b7423 */ /* 0x001fe20000000809 */
[----:B--2---:R-:W-:-:S04]  /*2720*/  FADD R3, R3, -R4 ;  /* 0x8000000403037221 */ /* 0x004fc80000000000 */
[----:B---3--:R-:W-:-:S04]  /*2730*/  FMUL R7, R0, R3 ;  /* 0x0000000300077220 */ /* 0x008fc80000400000 */
        /* <DEDUP_REMOVED lines=10> */
.L_x_48:
[----:B------:R-:W-:Y:S05]  /*27e0*/  BSYNC.RECONVERGENT B2 ;  /* 0x0000000000027941 */ /* 0x000fea0003800200 */
.L_x_47:
        /* <DEDUP_REMOVED lines=24> */
.L_x_50:
[----:B------:R-:W-:Y:S05]  /*2970*/  BSYNC.RECONVERGENT B2 ;  /* 0x0000000000027941 */ /* 0x000fea0003800200 */
.L_x_49:
[----:B------:R-:W2:Y:S01]  /*2980*/  LDG.E R11, desc[UR20][R10.64+0x4] ;  /* 0x000004140a0b7981 */ /* 0x000ea2000c1e1900 */
[----:B------:R-:W-:Y:S01]  /*2990*/  IADD3 R5, PT, PT, R5, 0x2, RZ ;  /* 0x0000000205057810 */ /* 0x000fe20007ffe0ff */
[----:B--2---:R-:W-:-:S05]  /*29a0*/  FADD R3, R11, R0 ;  /* 0x000000000b037221 */ /* 0x004fca0000000000 */
[----:B------:R2:W-:Y:S02]  /*29b0*/  STG.E desc[UR20][R16.64+0x4], R3 ;  /* 0x0000040310007986 */ /* 0x0005e4000c101914 */
.L_x_46:
[----:B------:R-:W3:Y:S02]  /*29c0*/  LDC R0, c[0x0][0x3a4] ;  /* 0x0000e900ff007b82 */ /* 0x000ee40000000800 */
[----:B---3--:R-:W-:-:S04]  /*29d0*/  LOP3.LUT R0, R0, 0x1, RZ, 0xc0, !PT ;  /* 0x0000000100007812 */ /* 0x008fc800078ec0ff */
[----:B------:R-:W-:-:S13]  /*29e0*/  ISETP.NE.U32.AND P0, PT, R0, 0x1, PT ;  /* 0x000000010000780c */ /* 0x000fda0003f05070 */
[----:B------:R-:W-:Y:S05]  /*29f0*/  @P0 EXIT ;  /* 0x000000000000094d */ /* 0x000fea0003800000 */
[----:B-1----:R-:W1:Y:S01]  /*2a00*/  LDC.64 R10, c[0x0][0x380] ;  /* 0x0000e000ff0a7b82 */ /* 0x002e620000000a00 */
[----:B------:R-:W-:-:S07]  /*2a10*/  IADD3 R6, PT, PT, R6, R5, RZ ;  /* 0x0000000506067210 */ /* 0x000fce0007ffe0ff */
[----:B0-2---:R-:W0:Y:S01]  /*2a20*/  LDC.64 R2, c[0x0][0x390] ;  /* 0x0000e400ff027b82 */ /* 0x005e220000000a00 */
[----:B-1----:R-:W-:-:S06]  /*2a30*/  IMAD.WIDE R10, R6, 0x4, R10 ;  /* 0x00000004060a7825 */ /* 0x002fcc00078e020a */
[----:B------:R-:W2:Y:S01]  /*2a40*/  LDG.E R11, desc[UR20][R10.64] ;  /* 0x000000140a0b7981 */ /* 0x000ea2000c1e1900 */
[----:B0-----:R-:W-:-:S06]  /*2a50*/  IMAD.WIDE.U32 R2, R5, 0x4, R2 ;  /* 0x0000000405027825 */ /* 0x001fcc00078e0002 */
[----:B------:R-:W3:Y:S01]  /*2a60*/  LDG.E R2, desc[UR20][R2.64] ;  /* 0x0000001402027981 */ /* 0x000ee2000c1e1900 */
[----:B------:R-:W0:Y:S01]  /*2a70*/  MUFU.RCP R0, R9 ;  /* 0x0000000900007308 */ /* 0x000e220000001000 */
[----:B------:R-:W-:Y:S01]  /*2a80*/  BSSY.RECONVERGENT B2, `(.L_x_51) ;  /* 0x000000d000027945 */ /* 0x000fe20003800200 */
[----:B0-----:R-:W-:-:S04]  /*2a90*/  FFMA R13, R0, -R9, 1 ;  /* 0x3f800000000d7423 */ /* 0x001fc80000000809 */
[----:B------:R-:W-:Y:S01]  /*2aa0*/  FFMA R0, R0, R13, R0 ;  /* 0x0000000d00007223 */ /* 0x000fe20000000000 */
[----:B--2---:R-:W-:-:S04]  /*2ab0*/  FADD R7, R11, -R4 ;  /* 0x800000040b077221 */ /* 0x004fc80000000000 */
[----:B---3--:R-:W-:-:S04]  /*2ac0*/  FMUL R3, R2, R7 ;  /* 0x0000000702037220 */ /* 0x008fc80000400000 */
[----:B------:R-:W0:Y:S01]  /*2ad0*/  FCHK P0, R3, R9 ;  /* 0x0000000903007302 */ /* 0x000e220000000000 */
[----:B------:R-:W-:-:S04]  /*2ae0*/  FFMA R4, R0, R3, RZ ;  /* 0x0000000300047223 */ /* 0x000fc800000000ff */
[----:B------:R-:W-:-:S04]  /*2af0*/  FFMA R7, R4, -R9, R3 ;  /* 0x8000000904077223 */ /* 0x000fc80000000003 */
[----:B------:R-:W-:Y:S01]  /*2b00*/  FFMA R0, R0, R7, R4 ;  /* 0x0000000700007223 */ /* 0x000fe20000000004 */
[----:B0-----:R-:W-:Y:S06]  /*2b10*/  @!P0 BRA `(.L_x_52) ;  /* 0x00000000000c8947 */ /* 0x001fec0003800000 */
[----:B------:R-:W-:Y:S02]  /*2b20*/  MOV R0, R9 ;  /* 0x0000000900007202 */ /* 0x000fe40000000f00 */
[----:B------:R-:W-:-:S07]  /*2b30*/  MOV R2, 0x2b50 ;  /* 0x00002b5000027802 */ /* 0x000fce0000000f00 */
[----:B------:R-:W-:Y:S05]  /*2b40*/  CALL.REL.NOINC `($__internal_1_$__cuda_sm3x_div_rn_noftz_f32_slowpath) ;  /* 0x0000000000807944 */ /* 0x000fea0003c00000 */
.L_x_52:
[----:B------:R-:W-:Y:S05]  /*2b50*/  BSYNC.RECONVERGENT B2 ;  /* 0x0000000000027941 */ /* 0x000fea0003800200 */
.L_x_51:
[----:B------:R-:W0:Y:S02]  /*2b60*/  LDC.64 R2, c[0x0][0x398] ;  /* 0x0000e600ff027b82 */ /* 0x000e240000000a00 */
[----:B0-----:R-:W-:-:S06]  /*2b70*/  IMAD.WIDE.U32 R2, R5, 0x4, R2 ;  /* 0x0000000405027825 */ /* 0x001fcc00078e0002 */
[----:B------:R-:W0:Y:S01]  /*2b80*/  LDC.64 R4, c[0x0][0x388] ;  /* 0x0000e200ff047b82 */ /* 0x000e220000000a00 */
[----:B------:R-:W2:Y:S01]  /*2b90*/  LDG.E R3, desc[UR20][R2.64] ;  /* 0x0000001402037981 */ /* 0x000ea2000c1e1900 */
[----:B0-----:R-:W-:-:S04]  /*2ba0*/  IMAD.WIDE R6, R6, 0x4, R4 ;  /* 0x0000000406067825 */ /* 0x001fc800078e0204 */
[----:B--2---:R-:W-:-:S05]  /*2bb0*/  FADD R5, R3, R0 ;  /* 0x0000000003057221 */ /* 0x004fca0000000000 */
[----:B------:R-:W-:Y:S01]  /*2bc0*/  STG.E desc[UR20][R6.64], R5 ;  /* 0x0000000506007986 */ /* 0x000fe2000c101914 */
[----:B------:R-:W-:Y:S05]  /*2bd0*/  EXIT ;  /* 0x000000000000794d */ /* 0x000fea0003800000 */
        .weak           $__internal_0_$__cuda_sm20_sqrt_rn_f32_slowpath
        .type           $__internal_0_$__cuda_sm20_sqrt_rn_f32_slowpath,@function
        .size           $__internal_0_$__cuda_sm20_sqrt_rn_f32_slowpath,($__internal_1_$__cuda_sm3x_div_rn_noftz_f32_slowpath - $__internal_0_$__cuda_sm20_sqrt_rn_f32_slowpath)
$__internal_0_$__cuda_sm20_sqrt_rn_f32_slowpath:
[----:B------:R-:W-:-:S13]  /*2be0*/  LOP3.LUT P0, RZ, R0, 0x7fffffff, RZ, 0xc0, !PT ;  /* 0x7fffffff00ff7812 */ /* 0x000fda000780c0ff */
[----:B------:R-:W-:Y:S01]  /*2bf0*/  @!P0 MOV R2, R0 ;  /* 0x0000000000028202 */ /* 0x000fe20000000f00 */
[----:B------:R-:W-:Y:S06]  /*2c00*/  @!P0 BRA `(.L_x_53) ;  /* 0x0000000000408947 */ /* 0x000fec0003800000 */
[----:B------:R-:W-:-:S13]  /*2c10*/  FSETP.GEU.FTZ.AND P0, PT, R0, RZ, PT ;  /* 0x000000ff0000720b */ /* 0x000fda0003f1e000 */
[----:B------:R-:W-:Y:S01]  /*2c20*/  @!P0 MOV R2, 0x7fffffff ;  /* 0x7fffffff00028802 */ /* 0x000fe20000000f00 */
[----:B------:R-:W-:Y:S06]  /*2c30*/  @!P0 BRA `(.L_x_53) ;  /* 0x0000000000348947 */ /* 0x000fec0003800000 */
[----:B------:R-:W-:-:S13]  /*2c40*/  FSETP.GTU.FTZ.AND P0, PT, |R0|, +INF , PT ;  /* 0x7f8000000000780b */ /* 0x000fda0003f1c200 */
[----:B------:R-:W-:Y:S01]  /*2c50*/  @P0 FADD.FTZ R2, R0, 1 ;  /* 0x3f80000000020421 */ /* 0x000fe20000010000 */
[----:B------:R-:W-:Y:S06]  /*2c60*/  @P0 BRA `(.L_x_53) ;  /* 0x0000000000280947 */ /* 0x000fec0003800000 */
[----:B------:R-:W-:-:S13]  /*2c70*/  FSETP.NEU.FTZ.AND P0, PT, |R0|, +INF , PT ;  /* 0x7f8000000000780b */ /* 0x000fda0003f1d200 */
[----:B------:R-:W-:-:S04]  /*2c80*/  @P0 FFMA R3, R0, 1.84467440737095516160e+19, RZ ;  /* 0x5f80000000030823 */ /* 0x000fc800000000ff */
[----:B------:R-:W0:Y:S02]  /*2c90*/  @P0 MUFU.RSQ R2, R3 ;  /* 0x0000000300020308 */ /* 0x000e240000001400 */
[----:B0-----:R-:W-:Y:S01]  /*2ca0*/  @P0 FMUL.FTZ R8, R3, R2 ;  /* 0x0000000203080220 */ /* 0x001fe20000410000 */
[----:B------:R-:W-:Y:S01]  /*2cb0*/  @P0 FMUL.FTZ R7, R2, 0.5 ;  /* 0x3f00000002070820 */ /* 0x000fe20000410000 */
[----:B------:R-:W-:Y:S02]  /*2cc0*/  @!P0 MOV R2, R0 ;  /* 0x0000000000028202 */ /* 0x000fe40000000f00 */
[----:B------:R-:W-:-:S04]  /*2cd0*/  @P0 FADD.FTZ R5, -R8, -RZ ;  /* 0x800000ff08050221 */ /* 0x000fc80000010100 */
[----:B------:R-:W-:-:S04]  /*2ce0*/  @P0 FFMA R5, R8, R5, R3 ;  /* 0x0000000508050223 */ /* 0x000fc80000000003 */
[----:B------:R-:W-:-:S04]  /*2cf0*/  @P0 FFMA R5, R5, R7, R8 ;  /* 0x0000000705050223 */ /* 0x000fc80000000008 */
[----:B------:R-:W-:-:S07]  /*2d00*/  @P0 FMUL.FTZ R2, R5, 2.3283064365386962891e-10 ;  /* 0x2f80000005020820 */ /* 0x000fce0000410000 */
.L_x_53:
[----:B------:R-:W-:Y:S01]  /*2d10*/  HFMA2 R3, -RZ, RZ, 0, 0 ;  /* 0x00000000ff037431 */ /* 0x000fe200000001ff */
[----:B------:R-:W-:Y:S02]  /*2d20*/  MOV R9, R2 ;  /* 0x0000000200097202 */ /* 0x000fe40000000f00 */
[----:B------:R-:W-:-:S04]  /*2d30*/  MOV R2, R10 ;  /* 0x0000000a00027202 */ /* 0x000fc80000000f00 */
[----:B------:R-:W-:Y:S05]  /*2d40*/  RET.REL.NODEC R2 `(_Z15layerNormDevicePfS_S_S_ii) ;  /* 0xffffffd002ac7950 */ /* 0x000fea0003c3ffff */
        .weak           $__internal_1_$__cuda_sm3x_div_rn_noftz_f32_slowpath
        .type           $__internal_1_$__cuda_sm3x_div_rn_noftz_f32_slowpath,@function
        .size           $__internal_1_$__cuda_sm3x_div_rn_noftz_f32_slowpath,(.L_x_67 - $__internal_1_$__cuda_sm3x_div_rn_noftz_f32_slowpath)
$__internal_1_$__cuda_sm3x_div_rn_noftz_f32_slowpath:
[----:B------:R-:W-:Y:S01]  /*2d50*/  SHF.R.U32.HI R7, RZ, 0x17, R0 ;  /* 0x00000017ff077819 */ /* 0x000fe20000011600 */
[----:B------:R-:W-:Y:S01]  /*2d60*/  BSSY.RECONVERGENT B0, `(.L_x_54) ;  /* 0x0000062000007945 */ /* 0x000fe20003800200 */
[----:B------:R-:W-:Y:S02]  /*2d70*/  SHF.R.U32.HI R18, RZ, 0x17, R3 ;  /* 0x00000017ff127819 */ /* 0x000fe40000011603 */
[----:B------:R-:W-:Y:S02]  /*2d80*/  LOP3.LUT R7, R7, 0xff, RZ, 0xc0, !PT ;  /* 0x000000ff07077812 */ /* 0x000fe400078ec0ff */
[----:B------:R-:W-:Y:S02]  /*2d90*/  LOP3.LUT R18, R18, 0xff, RZ, 0xc0, !PT ;  /* 0x000000ff12127812 */ /* 0x000fe400078ec0ff */
[----:B------:R-:W-:Y:S02]  /*2da0*/  IADD3 R19, PT, PT, R7, -0x1, RZ ;  /* 0xffffffff07137810 */ /* 0x000fe40007ffe0ff */
[----:B------:R-:W-:-:S02]  /*2db0*/  IADD3 R20, PT, PT, R18, -0x1, RZ ;  /* 0xffffffff12147810 */ /* 0x000fc40007ffe0ff */
[----:B------:R-:W-:-:S04]  /*2dc0*/  ISETP.GT.U32.AND P0, PT, R19, 0xfd, PT ;  /* 0x000000fd1300780c */ /* 0x000fc80003f04070 */
[----:B------:R-:W-:-:S13]  /*2dd0*/  ISETP.GT.U32.OR P0, PT, R20, 0xfd, P0 ;  /* 0x000000fd1400780c */ /* 0x000fda0000704470 */
[----:B------:R-:W-:Y:S01]  /*2de0*/  @!P0 MOV R8, RZ ;  /* 0x000000ff00088202 */ /* 0x000fe20000000f00 */
[----:B------:R-:W-:Y:S06]  /*2df0*/  @!P0 BRA `(.L_x_55) ;  /* 0x00000000005c8947 */ /* 0x000fec0003800000 */
[----:B------:R-:W-:Y:S02]  /*2e00*/  FSETP.GTU.FTZ.AND P0, PT, |R3|, +INF , PT ;  /* 0x7f8000000300780b */ /* 0x000fe40003f1c200 */
[----:B------:R-:W-:-:S04]  /*2e10*/  FSETP.GTU.FTZ.AND P1, PT, |R0|, +INF , PT ;  /* 0x7f8000000000780b */ /* 0x000fc80003f3c200 */
[----:B------:R-:W-:-:S13]  /*2e20*/  PLOP3.LUT P0, PT, P0, P1, PT, 0xf8, 0x8f ;  /* 0x00000000008f781c */ /* 0x000fda0000703f70 */
[----:B------:R-:W-:Y:S05]  /*2e30*/  @P0 BRA `(.L_x_56) ;  /* 0x00000004004c0947 */ /* 0x000fea0003800000 */
[----:B------:R-:W-:-:S13]  /*2e40*/  LOP3.LUT P0, RZ, R0, 0x7fffffff, R3, 0xc8, !PT ;  /* 0x7fffffff00ff7812 */ /* 0x000fda000780c803 */
[----:B------:R-:W-:Y:S05]  /*2e50*/  @!P0 BRA `(.L_x_57) ;  /* 0x00000004003c8947 */ /* 0x000fea0003800000 */
[C---:B------:R-:W-:Y:S02]  /*2e60*/  FSETP.NEU.FTZ.AND P3, PT, |R3|.reuse, +INF , PT ;  /* 0x7f8000000300780b */ /* 0x040fe40003f7d200 */
[----:B------:R-:W-:Y:S02]  /*2e70*/  FSETP.NEU.FTZ.AND P1, PT, |R0|, +INF , PT ;  /* 0x7f8000000000780b */ /* 0x000fe40003f3d200 */
[----:B------:R-:W-:-:S11]  /*2e80*/  FSETP.NEU.FTZ.AND P0, PT, |R3|, +INF , PT ;  /* 0x7f8000000300780b */ /* 0x000fd60003f1d200 */
[----:B------:R-:W-:Y:S05]  /*2e90*/  @!P1 BRA !P3, `(.L_x_57) ;  /* 0x00000004002c9947 */ /* 0x000fea0005800000 */
[----:B------:R-:W-:-:S04]  /*2ea0*/  LOP3.LUT P3, RZ, R3, 0x7fffffff, RZ, 0xc0, !PT ;  /* 0x7fffffff03ff7812 */ /* 0x000fc8000786c0ff */
[----:B------:R-:W-:-:S13]  /*2eb0*/  PLOP3.LUT P1, PT, P1, P3, PT, 0x2f, 0xf2 ;  /* 0x0000000000f2781c */ /* 0x000fda0000f26577 */
[----:B------:R-:W-:Y:S05]  /*2ec0*/  @P1 BRA `(.L_x_58) ;  /* 0x0000000400181947 */ /* 0x000fea0003800000 */
[----:B------:R-:W-:-:S04]  /*2ed0*/  LOP3.LUT P1, RZ, R0, 0x7fffffff, RZ, 0xc0, !PT ;  /* 0x7fffffff00ff7812 */ /* 0x000fc8000782c0ff */
[----:B------:R-:W-:-:S13]  /*2ee0*/  PLOP3.LUT P0, PT, P0, P1, PT, 0x2f, 0xf2 ;  /* 0x0000000000f2781c */ /* 0x000fda0000702577 */
[----:B------:R-:W-:Y:S05]  /*2ef0*/  @P0 BRA `(.L_x_59) ;  /* 0x0000000400000947 */ /* 0x000fea0003800000 */
[----:B------:R-:W-:Y:S02]  /*2f00*/  ISETP.GE.AND P0, PT, R20, RZ, PT ;  /* 0x000000ff1400720c */ /* 0x000fe40003f06270 */
[----:B------:R-:W-:-:S11]  /*2f10*/  ISETP.GE.AND P1, PT, R19, RZ, PT ;  /* 0x000000ff1300720c */ /* 0x000fd60003f26270 */
[----:B------:R-:W-:Y:S01]  /*2f20*/  @P0 MOV R8, RZ ;  /* 0x000000ff00080202 */ /* 0x000fe20000000f00 */
[----:B------:R-:W-:Y:S01]  /*2f30*/  @!P0 FFMA R3, R3, 1.84467440737095516160e+19, RZ ;  /* 0x5f80000003038823 */ /* 0x000fe200000000ff */
[----:B------:R-:W-:Y:S01]  /*2f40*/  @!P0 MOV R8, 0xffffffc0 ;  /* 0xffffffc000088802 */ /* 0x000fe20000000f00 */
[----:B------:R-:W-:-:S03]  /*2f50*/  @!P1 FFMA R0, R0, 1.84467440737095516160e+19, RZ ;  /* 0x5f80000000009823 */ /* 0x000fc600000000ff */
[----:B------:R-:W-:-:S07]  /*2f60*/  @!P1 IADD3 R8, PT, PT, R8, 0x40, RZ ;  /* 0x0000004008089810 */ /* 0x000fce0007ffe0ff */
.L_x_55:
[----:B------:R-:W-:Y:S01]  /*2f70*/  LEA R19, R7, 0xc0800000, 0x17 ;  /* 0xc080000007137811 */ /* 0x000fe200078eb8ff */
[----:B------:R-:W-:Y:S01]  /*2f80*/  BSSY.RECONVERGENT B1, `(.L_x_60) ;  /* 0x0000036000017945 */ /* 0x000fe20003800200 */
[----:B------:R-:W-:Y:S02]  /*2f90*/  IADD3 R18, PT, PT, R18, -0x7f, RZ ;  /* 0xffffff8112127810 */ /* 0x000fe40007ffe0ff */
[----:B------:R-:W-:Y:S02]  /*2fa0*/  IADD3 R22, PT, PT, -R19, R0, RZ ;  /* 0x0000000013167210 */ /* 0x000fe40007ffe1ff */
[C---:B------:R-:W-:Y:S01]  /*2fb0*/  IADD3 R7, PT, PT, R18.reuse, 0x7f, -R7 ;  /* 0x0000007f12077810 */ /* 0x040fe20007ffe807 */
[----:B------:R-:W-:Y:S01]  /*2fc0*/  IMAD R0, R18, -0x800000, R3 ;  /* 0xff80000012007824 */ /* 0x000fe200078e0203 */
[----:B------:R-:W0:Y:S01]  /*2fd0*/  MUFU.RCP R20, R22 ;  /* 0x0000001600147308 */ /* 0x000e220000001000 */
[----:B------:R-:W-:Y:S01]  /*2fe0*/  FADD.FTZ R19, -R22, -RZ ;  /* 0x800000ff16137221 */ /* 0x000fe20000010100 */
[----:B------:R-:W-:-:S03]  /*2ff0*/  IADD3 R7, PT, PT, R7, R8, RZ ;  /* 0x0000000807077210 */ /* 0x000fc60007ffe0ff */
[----:B0-----:R-:W-:-:S04]  /*3000*/  FFMA R23, R20, R19, 1 ;  /* 0x3f80000014177423 */ /* 0x001fc80000000013 */
[----:B------:R-:W-:-:S04]  /*3010*/  FFMA R23, R20, R23, R20 ;  /* 0x0000001714177223 */ /* 0x000fc80000000014 */
[----:B------:R-:W-:-:S04]  /*3020*/  FFMA R20, R0, R23, RZ ;  /* 0x0000001700147223 */ /* 0x000fc800000000ff */
[----:B------:R-:W-:-:S04]  /*3030*/  FFMA R3, R19, R20, R0 ;  /* 0x0000001413037223 */ /* 0x000fc80000000000 */
[----:B------:R-:W-:-:S04]  /*3040*/  FFMA R20, R23, R3, R20 ;  /* 0x0000000317147223 */ /* 0x000fc80000000014 */
[----:B------:R-:W-:-:S04]  /*3050*/  FFMA R19, R19, R20, R0 ;  /* 0x0000001413137223 */ /* 0x000fc80000000000 */
[----:B------:R-:W-:-:S05]  /*3060*/  FFMA R0, R23, R19, R20 ;  /* 0x0000001317007223 */ /* 0x000fca0000000014 */
[----:B------:R-:W-:-:S04]  /*3070*/  SHF.R.U32.HI R3, RZ, 0x17, R0 ;  /* 0x00000017ff037819 */ /* 0x000fc80000011600 */
[----:B------:R-:W-:-:S04]  /*3080*/  LOP3.LUT R8, R3, 0xff, RZ, 0xc0, !PT ;  /* 0x000000ff03087812 */ /* 0x000fc800078ec0ff */
[----:B------:R-:W-:-:S04]  /*3090*/  IADD3 R3, PT, PT, R8, R7, RZ ;  /* 0x0000000708037210 */ /* 0x000fc80007ffe0ff */
[----:B------:R-:W-:-:S04]  /*30a0*/  IADD3 R8, PT, PT, R3, -0x1, RZ ;  /* 0xffffffff03087810 */ /* 0x000fc80007ffe0ff */
[----:B------:R-:W-:-:S13]  /*30b0*/  ISETP.GE.U32.AND P0, PT, R8, 0xfe, PT ;  /* 0x000000fe0800780c */ /* 0x000fda0003f06070 */
[----:B------:R-:W-:Y:S05]  /*30c0*/  @!P0 BRA `(.L_x_61) ;  /* 0x0000000000808947 */ /* 0x000fea0003800000 */
[----:B------:R-:W-:-:S13]  /*30d0*/  ISETP.GT.AND P0, PT, R3, 0xfe, PT ;  /* 0x000000fe0300780c */ /* 0x000fda0003f04270 */
[----:B------:R-:W-:Y:S05]  /*30e0*/  @P0 BRA `(.L_x_62) ;  /* 0x00000000006c0947 */ /* 0x000fea0003800000 */
[----:B------:R-:W-:-:S13]  /*30f0*/  ISETP.GE.AND P0, PT, R3, 0x1, PT ;  /* 0x000000010300780c */ /* 0x000fda0003f06270 */
[----:B------:R-:W-:Y:S05]  /*3100*/  @P0 BRA `(.L_x_63) ;  /* 0x0000000000740947 */ /* 0x000fea0003800000 */
[----:B------:R-:W-:Y:S02]  /*3110*/  ISETP.GE.AND P0, PT, R3, -0x18, PT ;  /* 0xffffffe80300780c */ /* 0x000fe40003f06270 */
[----:B------:R-:W-:-:S11]  /*3120*/  LOP3.LUT R0, R0, 0x80000000, RZ, 0xc0, !PT ;  /* 0x8000000000007812 */ /* 0x000fd600078ec0ff */
[----:B------:R-:W-:Y:S05]  /*3130*/  @!P0 BRA `(.L_x_63) ;  /* 0x0000000000688947 */ /* 0x000fea0003800000 */
[-CC-:B------:R-:W-:Y:S01]  /*3140*/  FFMA.RZ R7, R23, R19.reuse, R20.reuse ;  /* 0x0000001317077223 */ /* 0x180fe2000000c014 */
[----:B------:R-:W-:Y:S01]  /*3150*/  IADD3 R18, PT, PT, R3, 0x20, RZ ;  /* 0x0000002003127810 */ /* 0x000fe20007ffe0ff */
[CCC-:B------:R-:W-:Y:S01]  /*3160*/  FFMA.RP R8, R23.reuse, R19.reuse, R20.reuse ;  /* 0x0000001317087223 */ /* 0x1c0fe20000008014 */
[----:B------:R-:W-:Y:S01]  /*3170*/  FFMA.RM R19, R23, R19, R20 ;  /* 0x0000001317137223 */ /* 0x000fe20000004014 */
[----:B------:R-:W-:Y:S02]  /*3180*/  ISETP.NE.AND P3, PT, R3, RZ, PT ;  /* 0x000000ff0300720c */ /* 0x000fe40003f65270 */
[----:B------:R-:W-:Y:S02]  /*3190*/  LOP3.LUT R7, R7, 0x7fffff, RZ, 0xc0, !PT ;  /* 0x007fffff07077812 */ /* 0x000fe400078ec0ff */
[----:B------:R-:W-:Y:S02]  /*31a0*/  ISETP.NE.AND P1, PT, R3, RZ, PT ;  /* 0x000000ff0300720c */ /* 0x000fe40003f25270 */
[----:B------:R-:W-:-:S02]  /*31b0*/  LOP3.LUT R7, R7, 0x800000, RZ, 0xfc, !PT ;  /* 0x0080000007077812 */ /* 0x000fc400078efcff */
[----:B------:R-:W-:Y:S02]  /*31c0*/  IADD3 R3, PT, PT, -R3, RZ, RZ ;  /* 0x000000ff03037210 */ /* 0x000fe40007ffe1ff */
[----:B------:R-:W-:Y:S02]  /*31d0*/  SHF.L.U32 R18, R7, R18, RZ ;  /* 0x0000001207127219 */ /* 0x000fe400000006ff */
[----:B------:R-:W-:Y:S02]  /*31e0*/  FSETP.NEU.FTZ.AND P0, PT, R8, R19, PT ;  /* 0x000000130800720b */ /* 0x000fe40003f1d000 */
[----:B------:R-:W-:Y:S02]  /*31f0*/  SEL R8, R3, RZ, P3 ;  /* 0x000000ff03087207 */ /* 0x000fe40001800000 */
[----:B------:R-:W-:Y:S02]  /*3200*/  ISETP.NE.AND P1, PT, R18, RZ, P1 ;  /* 0x000000ff1200720c */ /* 0x000fe40000f25270 */
[----:B------:R-:W-:-:S02]  /*3210*/  SHF.R.U32.HI R8, RZ, R8, R7 ;  /* 0x00000008ff087219 */ /* 0x000fc40000011607 */
[----:B------:R-:W-:Y:S02]  /*3220*/  PLOP3.LUT P0, PT, P0, P1, PT, 0xf8, 0x8f ;  /* 0x00000000008f781c */ /* 0x000fe40000703f70 */
[----:B------:R-:W-:Y:S02]  /*3230*/  SHF.R.U32.HI R7, RZ, 0x1, R8 ;  /* 0x00000001ff077819 */ /* 0x000fe40000011608 */
[----:B------:R-:W-:-:S04]  /*3240*/  SEL R18, RZ, 0x1, !P0 ;  /* 0x00000001ff127807 */ /* 0x000fc80004000000 */
[----:B------:R-:W-:-:S04]  /*3250*/  LOP3.LUT R3, R18, 0x1, R7, 0xf8, !PT ;  /* 0x0000000112037812 */ /* 0x000fc800078ef807 */
[----:B------:R-:W-:-:S04]  /*3260*/  LOP3.LUT R8, R3, R8, RZ, 0xc0, !PT ;  /* 0x0000000803087212 */ /* 0x000fc800078ec0ff */
[----:B------:R-:W-:-:S04]  /*3270*/  IADD3 R7, PT, PT, R7, R8, RZ ;  /* 0x0000000807077210 */ /* 0x000fc80007ffe0ff */
[----:B------:R-:W-:Y:S01]  /*3280*/  LOP3.LUT R0, R7, R0, RZ, 0xfc, !PT ;  /* 0x0000000007007212 */ /* 0x000fe200078efcff */
[----:B------:R-:W-:Y:S06]  /*3290*/  BRA `(.L_x_63) ;  /* 0x0000000000107947 */ /* 0x000fec0003800000 */
.L_x_62:
[----:B------:R-:W-:-:S04]  /*32a0*/  LOP3.LUT R0, R0, 0x80000000, RZ, 0xc0, !PT ;  /* 0x8000000000007812 */ /* 0x000fc800078ec0ff */
[----:B------:R-:W-:Y:S01]  /*32b0*/  LOP3.LUT R0, R0, 0x7f800000, RZ, 0xfc, !PT ;  /* 0x7f80000000007812 */ /* 0x000fe200078efcff */
[----:B------:R-:W-:Y:S06]  /*32c0*/  BRA `(.L_x_63) ;  /* 0x0000000000047947 */ /* 0x000fec0003800000 */
.L_x_61:
[----:B------:R-:W-:-:S07]  /*32d0*/  LEA R0, R7, R0, 0x17 ;  /* 0x0000000007007211 */ /* 0x000fce00078eb8ff */
.L_x_63:
[----:B------:R-:W-:Y:S05]  /*32e0*/  BSYNC.RECONVERGENT B1 ;  /* 0x0000000000017941 */ /* 0x000fea0003800200 */
.L_x_60:
[----:B------:R-:W-:Y:S05]  /*32f0*/  BRA `(.L_x_64) ;  /* 0x0000000000207947 */ /* 0x000fea0003800000 */
.L_x_59:
[----:B------:R-:W-:-:S04]  /*3300*/  LOP3.LUT R0, R0, 0x80000000, R3, 0x48, !PT ;  /* 0x8000000000007812 */ /* 0x000fc800078e4803 */
[----:B------:R-:W-:Y:S01]  /*3310*/  LOP3.LUT R0, R0, 0x7f800000, RZ, 0xfc, !PT ;  /* 0x7f80000000007812 */ /* 0x000fe200078efcff */
[----:B------:R-:W-:Y:S06]  /*3320*/  BRA `(.L_x_64) ;  /* 0x0000000000147947 */ /* 0x000fec0003800000 */
.L_x_58:
[----:B------:R-:W-:Y:S01]  /*3330*/  LOP3.LUT R0, R0, 0x80000000, R3, 0x48, !PT ;  /* 0x8000000000007812 */ /* 0x000fe200078e4803 */
[----:B------:R-:W-:Y:S06]  /*3340*/  BRA `(.L_x_64) ;  /* 0x00000000000c7947 */ /* 0x000fec0003800000 */
.L_x_57:
[----:B------:R-:W0:Y:S01]  /*3350*/  MUFU.RSQ R0, -QNAN ;  /* 0xffc0000000007908 */ /* 0x000e220000001400 */
[----:B------:R-:W-:Y:S05]  /*3360*/  BRA `(.L_x_64) ;  /* 0x0000000000047947 */ /* 0x000fea0003800000 */
.L_x_56:
[----:B------:R-:W-:-:S07]  /*3370*/  FADD.FTZ R0, R3, R0 ;  /* 0x0000000003007221 */ /* 0x000fce0000010000 */
.L_x_64:
[----:B------:R-:W-:Y:S05]  /*3380*/  BSYNC.RECONVERGENT B0 ;  /* 0x0000000000007941 */ /* 0x000fea0003800200 */
.L_x_54:
[----:B------:R-:W-:-:S04]  /*3390*/  HFMA2 R3, -RZ, RZ, 0, 0 ;  /* 0x00000000ff037431 */ /* 0x000fc800000001ff */
[----:B0-----:R-:W-:Y:S05]  /*33a0*/  RET.REL.NODEC R2 `(_Z15layerNormDevicePfS_S_S_ii) ;  /* 0xffffffcc02147950 */ /* 0x001fea0003c3ffff */
.L_x_65:
[----:B------:R-:W-:-:S00]  /*33b0*/  BRA `(.L_x_65) ;  /* 0xfffffffc00fc7947 */ /* 0x000fc0000383ffff */
[----:B------:R-:W-:-:S00]  /*33c0*/  NOP ;  /* 0x0000000000007918 */ /* 0x000fc00000000000 */
        /* <DEDUP_REMOVED lines=11> */
.L_x_67:


//--------------------- .nv.shared.reserved.0     --------------------------
	.section	.nv.shared.reserved.0,"aw",@nobits
	.weak		__nv_reservedSMEM_offset_0_alias
	.size		__nv_reservedSMEM_offset_0_alias, 0, 64
	.other		__nv_reservedSMEM_offset_0_alias,@"STO_CUDA_RESERVED_SHARED STV_DEFAULT"
__nv_reservedSMEM_offset_0_alias:
	.zero		0
	.zero		64


//--------------------- .nv.constant0._Z15layerNormDevicePfS_S_S_ii --------------------------
	.section	.nv.constant0._Z15layerNormDevicePfS_S_S_ii,"a",@progbits
	.sectionflags	@""
	.align	4
.nv.constant0._Z15layerNormDevicePfS_S_S_ii:
	.zero		936


//--------------------- SYMBOLS --------------------------

	.type		.nv.reservedSmem.offset0,@object
	.size		.nv.reservedSmem.offset0,0x4
